//
// Generated by NVIDIA NVVM Compiler
//
// Compiler Build ID: CL-36424714
// Cuda compilation tools, release 13.0, V13.0.88
// Based on NVVM 20.0.0
//

.version 9.0
.target sm_100
.address_size 64

	// .globl	_Z17convolutionRowGPUPfS_S_iii

.visible .entry _Z17convolutionRowGPUPfS_S_iii(
	.param .u64 .ptr .align 1 _Z17convolutionRowGPUPfS_S_iii_param_0,
	.param .u64 .ptr .align 1 _Z17convolutionRowGPUPfS_S_iii_param_1,
	.param .u64 .ptr .align 1 _Z17convolutionRowGPUPfS_S_iii_param_2,
	.param .u32 _Z17convolutionRowGPUPfS_S_iii_param_3,
	.param .u32 _Z17convolutionRowGPUPfS_S_iii_param_4,
	.param .u32 _Z17convolutionRowGPUPfS_S_iii_param_5
)
{
	.reg .pred 	%p<52>;
	.reg .b32 	%r<60>;
	.reg .b32 	%f<86>;
	.reg .b64 	%rd<25>;

	ld.param.u64 	%rd10, [_Z17convolutionRowGPUPfS_S_iii_param_0];
	ld.param.u64 	%rd11, [_Z17convolutionRowGPUPfS_S_iii_param_1];
	ld.param.u64 	%rd12, [_Z17convolutionRowGPUPfS_S_iii_param_2];
	ld.param.u32 	%r27, [_Z17convolutionRowGPUPfS_S_iii_param_3];
	ld.param.u32 	%r28, [_Z17convolutionRowGPUPfS_S_iii_param_5];
	cvta.to.global.u64 	%rd1, %rd12;
	cvta.to.global.u64 	%rd2, %rd11;
	mov.u32 	%r1, %tid.x;
	setp.lt.s32 	%p1, %r28, 0;
	@%p1 bra 	$L__BB0_40;
	mov.u32 	%r29, %tid.y;
	cvta.to.global.u64 	%rd13, %rd10;
	neg.s32 	%r58, %r28;
	mad.lo.s32 	%r3, %r27, %r29, %r1;
	mul.wide.s32 	%rd14, %r3, 4;
	add.s64 	%rd3, %rd13, %rd14;
	setp.lt.u32 	%p2, %r28, 4;
	mov.f32 	%f78, 0f00000000;
	@%p2 bra 	$L__BB0_21;
	shl.b32 	%r53, %r28, 1;
	sub.s32 	%r56, 3, %r28;
	and.b32  	%r30, %r53, -8;
	neg.s32 	%r55, %r30;
	sub.s32 	%r54, %r3, %r28;
	sub.s32 	%r52, %r1, %r28;
	mov.f32 	%f78, 0f00000000;
$L__BB0_3:
	.pragma "nounroll";
	setp.lt.s32 	%p3, %r52, 0;
	setp.ge.s32 	%p4, %r52, %r27;
	mul.wide.s32 	%rd15, %r53, 4;
	add.s64 	%rd4, %rd1, %rd15;
	mul.wide.s32 	%rd16, %r54, 4;
	add.s64 	%rd5, %rd2, %rd16;
	or.pred  	%p5, %p3, %p4;
	@%p5 bra 	$L__BB0_5;
	ld.global.f32 	%f37, [%rd5];
	ld.global.f32 	%f38, [%rd4];
	fma.rn.f32 	%f78, %f37, %f38, %f78;
$L__BB0_5:
	st.global.f32 	[%rd3], %f78;
	add.s32 	%r31, %r52, 1;
	setp.lt.s32 	%p6, %r31, 0;
	setp.ge.s32 	%p7, %r31, %r27;
	or.pred  	%p8, %p6, %p7;
	@%p8 bra 	$L__BB0_7;
	ld.global.f32 	%f39, [%rd5+4];
	ld.global.f32 	%f40, [%rd4+-4];
	fma.rn.f32 	%f78, %f39, %f40, %f78;
$L__BB0_7:
	st.global.f32 	[%rd3], %f78;
	add.s32 	%r32, %r52, 2;
	setp.lt.s32 	%p9, %r32, 0;
	setp.ge.s32 	%p10, %r32, %r27;
	or.pred  	%p11, %p9, %p10;
	@%p11 bra 	$L__BB0_9;
	ld.global.f32 	%f41, [%rd5+8];
	ld.global.f32 	%f42, [%rd4+-8];
	fma.rn.f32 	%f78, %f41, %f42, %f78;
$L__BB0_9:
	st.global.f32 	[%rd3], %f78;
	add.s32 	%r33, %r52, 3;
	setp.lt.s32 	%p12, %r33, 0;
	setp.ge.s32 	%p13, %r33, %r27;
	or.pred  	%p14, %p12, %p13;
	@%p14 bra 	$L__BB0_11;
	ld.global.f32 	%f43, [%rd5+12];
	ld.global.f32 	%f44, [%rd4+-12];
	fma.rn.f32 	%f78, %f43, %f44, %f78;
$L__BB0_11:
	st.global.f32 	[%rd3], %f78;
	add.s32 	%r34, %r52, 4;
	setp.lt.s32 	%p15, %r34, 0;
	setp.ge.s32 	%p16, %r34, %r27;
	or.pred  	%p17, %p15, %p16;
	@%p17 bra 	$L__BB0_13;
	ld.global.f32 	%f45, [%rd5+16];
	ld.global.f32 	%f46, [%rd4+-16];
	fma.rn.f32 	%f78, %f45, %f46, %f78;
$L__BB0_13:
	st.global.f32 	[%rd3], %f78;
	add.s32 	%r35, %r52, 5;
	setp.lt.s32 	%p18, %r35, 0;
	setp.ge.s32 	%p19, %r35, %r27;
	or.pred  	%p20, %p18, %p19;
	@%p20 bra 	$L__BB0_15;
	ld.global.f32 	%f47, [%rd5+20];
	ld.global.f32 	%f48, [%rd4+-20];
	fma.rn.f32 	%f78, %f47, %f48, %f78;
$L__BB0_15:
	st.global.f32 	[%rd3], %f78;
	add.s32 	%r36, %r52, 6;
	setp.lt.s32 	%p21, %r36, 0;
	setp.ge.s32 	%p22, %r36, %r27;
	or.pred  	%p23, %p21, %p22;
	@%p23 bra 	$L__BB0_17;
	ld.global.f32 	%f49, [%rd5+24];
	ld.global.f32 	%f50, [%rd4+-24];
	fma.rn.f32 	%f78, %f49, %f50, %f78;
$L__BB0_17:
	st.global.f32 	[%rd3], %f78;
	add.s32 	%r37, %r52, 7;
	setp.lt.s32 	%p24, %r37, 0;
	setp.ge.s32 	%p25, %r37, %r27;
	or.pred  	%p26, %p24, %p25;
	@%p26 bra 	$L__BB0_19;
	ld.global.f32 	%f51, [%rd5+28];
	ld.global.f32 	%f52, [%rd4+-28];
	fma.rn.f32 	%f78, %f51, %f52, %f78;
$L__BB0_19:
	st.global.f32 	[%rd3], %f78;
	add.s32 	%r56, %r56, 8;
	add.s32 	%r55, %r55, 8;
	add.s32 	%r54, %r54, 8;
	add.s32 	%r53, %r53, -8;
	add.s32 	%r52, %r52, 8;
	setp.ne.s32 	%p27, %r55, 0;
	@%p27 bra 	$L__BB0_3;
	add.s32 	%r58, %r56, -3;
$L__BB0_21:
	shl.b32 	%r38, %r28, 1;
	and.b32  	%r39, %r38, 6;
	setp.lt.u32 	%p28, %r39, 3;
	@%p28 bra 	$L__BB0_31;
	add.s32 	%r21, %r58, %r1;
	setp.lt.s32 	%p29, %r21, 0;
	setp.ge.s32 	%p30, %r21, %r27;
	sub.s32 	%r40, %r28, %r58;
	mul.wide.s32 	%rd17, %r40, 4;
	add.s64 	%rd6, %rd1, %rd17;
	add.s32 	%r41, %r3, %r58;
	mul.wide.s32 	%rd18, %r41, 4;
	add.s64 	%rd7, %rd2, %rd18;
	or.pred  	%p31, %p29, %p30;
	@%p31 bra 	$L__BB0_24;
	ld.global.f32 	%f53, [%rd7];
	ld.global.f32 	%f54, [%rd6];
	fma.rn.f32 	%f78, %f53, %f54, %f78;
$L__BB0_24:
	st.global.f32 	[%rd3], %f78;
	add.s32 	%r42, %r21, 1;
	setp.lt.s32 	%p32, %r42, 0;
	setp.ge.s32 	%p33, %r42, %r27;
	or.pred  	%p34, %p32, %p33;
	@%p34 bra 	$L__BB0_26;
	ld.global.f32 	%f55, [%rd7+4];
	ld.global.f32 	%f56, [%rd6+-4];
	fma.rn.f32 	%f78, %f55, %f56, %f78;
$L__BB0_26:
	st.global.f32 	[%rd3], %f78;
	add.s32 	%r43, %r21, 2;
	setp.lt.s32 	%p35, %r43, 0;
	setp.ge.s32 	%p36, %r43, %r27;
	or.pred  	%p37, %p35, %p36;
	@%p37 bra 	$L__BB0_28;
	ld.global.f32 	%f57, [%rd7+8];
	ld.global.f32 	%f58, [%rd6+-8];
	fma.rn.f32 	%f78, %f57, %f58, %f78;
$L__BB0_28:
	st.global.f32 	[%rd3], %f78;
	add.s32 	%r44, %r21, 3;
	setp.lt.s32 	%p38, %r44, 0;
	setp.ge.s32 	%p39, %r44, %r27;
	or.pred  	%p40, %p38, %p39;
	@%p40 bra 	$L__BB0_30;
	ld.global.f32 	%f59, [%rd7+12];
	ld.global.f32 	%f60, [%rd6+-12];
	fma.rn.f32 	%f78, %f59, %f60, %f78;
$L__BB0_30:
	st.global.f32 	[%rd3], %f78;
	add.s32 	%r58, %r58, 4;
$L__BB0_31:
	and.b32  	%r45, %r28, 1;
	setp.eq.b32 	%p41, %r45, 1;
	not.pred 	%p42, %p41;
	@%p42 bra 	$L__BB0_37;
	add.s32 	%r24, %r58, %r1;
	setp.lt.s32 	%p43, %r24, 0;
	setp.ge.s32 	%p44, %r24, %r27;
	sub.s32 	%r46, %r28, %r58;
	mul.wide.s32 	%rd19, %r46, 4;
	add.s64 	%rd8, %rd1, %rd19;
	add.s32 	%r47, %r3, %r58;
	mul.wide.s32 	%rd20, %r47, 4;
	add.s64 	%rd9, %rd2, %rd20;
	or.pred  	%p45, %p43, %p44;
	@%p45 bra 	$L__BB0_34;
	ld.global.f32 	%f61, [%rd9];
	ld.global.f32 	%f62, [%rd8];
	fma.rn.f32 	%f78, %f61, %f62, %f78;
$L__BB0_34:
	st.global.f32 	[%rd3], %f78;
	add.s32 	%r48, %r24, 1;
	setp.lt.s32 	%p46, %r48, 0;
	setp.ge.s32 	%p47, %r48, %r27;
	or.pred  	%p48, %p46, %p47;
	@%p48 bra 	$L__BB0_36;
	ld.global.f32 	%f63, [%rd9+4];
	ld.global.f32 	%f64, [%rd8+-4];
	fma.rn.f32 	%f78, %f63, %f64, %f78;
$L__BB0_36:
	st.global.f32 	[%rd3], %f78;
	add.s32 	%r58, %r58, 2;
$L__BB0_37:
	add.s32 	%r49, %r58, %r1;
	setp.lt.s32 	%p49, %r49, 0;
	setp.ge.s32 	%p50, %r49, %r27;
	or.pred  	%p51, %p49, %p50;
	@%p51 bra 	$L__BB0_39;
	add.s32 	%r50, %r3, %r58;
	mul.wide.s32 	%rd21, %r50, 4;
	add.s64 	%rd22, %rd2, %rd21;
	ld.global.f32 	%f65, [%rd22];
	sub.s32 	%r51, %r28, %r58;
	mul.wide.s32 	%rd23, %r51, 4;
	add.s64 	%rd24, %rd1, %rd23;
	ld.global.f32 	%f66, [%rd24];
	fma.rn.f32 	%f78, %f65, %f66, %f78;
$L__BB0_39:
	st.global.f32 	[%rd3], %f78;
$L__BB0_40:
	ret;

}
	// .globl	_Z20convolutionColumnGPUPfS_S_iii
.visible .entry _Z20convolutionColumnGPUPfS_S_iii(
	.param .u64 .ptr .align 1 _Z20convolutionColumnGPUPfS_S_iii_param_0,
	.param .u64 .ptr .align 1 _Z20convolutionColumnGPUPfS_S_iii_param_1,
	.param .u64 .ptr .align 1 _Z20convolutionColumnGPUPfS_S_iii_param_2,
	.param .u32 _Z20convolutionColumnGPUPfS_S_iii_param_3,
	.param .u32 _Z20convolutionColumnGPUPfS_S_iii_param_4,
	.param .u32 _Z20convolutionColumnGPUPfS_S_iii_param_5
)
{
	.reg .pred 	%p<52>;
	.reg .b32 	%r<102>;
	.reg .b32 	%f<86>;
	.reg .b64 	%rd<47>;

	ld.param.u64 	%rd7, [_Z20convolutionColumnGPUPfS_S_iii_param_0];
	ld.param.u64 	%rd8, [_Z20convolutionColumnGPUPfS_S_iii_param_1];
	ld.param.u64 	%rd9, [_Z20convolutionColumnGPUPfS_S_iii_param_2];
	ld.param.u32 	%r54, [_Z20convolutionColumnGPUPfS_S_iii_param_3];
	ld.param.u32 	%r55, [_Z20convolutionColumnGPUPfS_S_iii_param_4];
	ld.param.u32 	%r56, [_Z20convolutionColumnGPUPfS_S_iii_param_5];
	cvta.to.global.u64 	%rd1, %rd9;
	cvta.to.global.u64 	%rd2, %rd8;
	mov.u32 	%r1, %tid.x;
	mov.u32 	%r2, %tid.y;
	setp.lt.s32 	%p1, %r56, 0;
	@%p1 bra 	$L__BB1_40;
	cvta.to.global.u64 	%rd10, %rd7;
	neg.s32 	%r100, %r56;
	mad.lo.s32 	%r57, %r54, %r2, %r1;
	mul.wide.s32 	%rd11, %r57, 4;
	add.s64 	%rd3, %rd10, %rd11;
	setp.lt.u32 	%p2, %r56, 4;
	mov.f32 	%f78, 0f00000000;
	@%p2 bra 	$L__BB1_21;
	shl.b32 	%r96, %r56, 1;
	sub.s32 	%r98, 3, %r56;
	and.b32  	%r58, %r96, -8;
	neg.s32 	%r97, %r58;
	sub.s32 	%r95, %r2, %r56;
	mul.lo.s32 	%r59, %r54, %r95;
	add.s32 	%r60, %r59, %r54;
	add.s32 	%r94, %r1, %r60;
	shl.b32 	%r9, %r54, 3;
	add.s32 	%r61, %r95, 2;
	mad.lo.s32 	%r93, %r54, %r61, %r1;
	add.s32 	%r62, %r95, 3;
	mad.lo.s32 	%r92, %r54, %r62, %r1;
	add.s32 	%r63, %r95, 4;
	mad.lo.s32 	%r91, %r54, %r63, %r1;
	add.s32 	%r64, %r95, 5;
	mad.lo.s32 	%r90, %r54, %r64, %r1;
	add.s32 	%r65, %r95, 6;
	mad.lo.s32 	%r89, %r54, %r65, %r1;
	add.s32 	%r66, %r95, 7;
	mad.lo.s32 	%r88, %r54, %r66, %r1;
	add.s32 	%r87, %r1, %r59;
	mov.f32 	%f78, 0f00000000;
$L__BB1_3:
	.pragma "nounroll";
	setp.lt.s32 	%p3, %r95, 0;
	setp.ge.s32 	%p4, %r95, %r55;
	mul.wide.s32 	%rd12, %r96, 4;
	add.s64 	%rd4, %rd1, %rd12;
	or.pred  	%p5, %p3, %p4;
	@%p5 bra 	$L__BB1_5;
	mul.wide.s32 	%rd13, %r87, 4;
	add.s64 	%rd14, %rd2, %rd13;
	ld.global.f32 	%f37, [%rd14];
	ld.global.f32 	%f38, [%rd4];
	fma.rn.f32 	%f78, %f37, %f38, %f78;
$L__BB1_5:
	st.global.f32 	[%rd3], %f78;
	add.s32 	%r67, %r95, 1;
	setp.lt.s32 	%p6, %r67, 0;
	setp.ge.s32 	%p7, %r67, %r55;
	or.pred  	%p8, %p6, %p7;
	@%p8 bra 	$L__BB1_7;
	mul.wide.s32 	%rd15, %r94, 4;
	add.s64 	%rd16, %rd2, %rd15;
	ld.global.f32 	%f39, [%rd16];
	ld.global.f32 	%f40, [%rd4+-4];
	fma.rn.f32 	%f78, %f39, %f40, %f78;
$L__BB1_7:
	st.global.f32 	[%rd3], %f78;
	add.s32 	%r68, %r95, 2;
	setp.lt.s32 	%p9, %r68, 0;
	setp.ge.s32 	%p10, %r68, %r55;
	or.pred  	%p11, %p9, %p10;
	@%p11 bra 	$L__BB1_9;
	mul.wide.s32 	%rd17, %r93, 4;
	add.s64 	%rd18, %rd2, %rd17;
	ld.global.f32 	%f41, [%rd18];
	ld.global.f32 	%f42, [%rd4+-8];
	fma.rn.f32 	%f78, %f41, %f42, %f78;
$L__BB1_9:
	st.global.f32 	[%rd3], %f78;
	add.s32 	%r69, %r95, 3;
	setp.lt.s32 	%p12, %r69, 0;
	setp.ge.s32 	%p13, %r69, %r55;
	or.pred  	%p14, %p12, %p13;
	@%p14 bra 	$L__BB1_11;
	mul.wide.s32 	%rd19, %r92, 4;
	add.s64 	%rd20, %rd2, %rd19;
	ld.global.f32 	%f43, [%rd20];
	ld.global.f32 	%f44, [%rd4+-12];
	fma.rn.f32 	%f78, %f43, %f44, %f78;
$L__BB1_11:
	st.global.f32 	[%rd3], %f78;
	add.s32 	%r70, %r95, 4;
	setp.lt.s32 	%p15, %r70, 0;
	setp.ge.s32 	%p16, %r70, %r55;
	or.pred  	%p17, %p15, %p16;
	@%p17 bra 	$L__BB1_13;
	mul.wide.s32 	%rd21, %r91, 4;
	add.s64 	%rd22, %rd2, %rd21;
	ld.global.f32 	%f45, [%rd22];
	ld.global.f32 	%f46, [%rd4+-16];
	fma.rn.f32 	%f78, %f45, %f46, %f78;
$L__BB1_13:
	st.global.f32 	[%rd3], %f78;
	add.s32 	%r71, %r95, 5;
	setp.lt.s32 	%p18, %r71, 0;
	setp.ge.s32 	%p19, %r71, %r55;
	or.pred  	%p20, %p18, %p19;
	@%p20 bra 	$L__BB1_15;
	mul.wide.s32 	%rd23, %r90, 4;
	add.s64 	%rd24, %rd2, %rd23;
	ld.global.f32 	%f47, [%rd24];
	ld.global.f32 	%f48, [%rd4+-20];
	fma.rn.f32 	%f78, %f47, %f48, %f78;
$L__BB1_15:
	st.global.f32 	[%rd3], %f78;
	add.s32 	%r72, %r95, 6;
	setp.lt.s32 	%p21, %r72, 0;
	setp.ge.s32 	%p22, %r72, %r55;
	or.pred  	%p23, %p21, %p22;
	@%p23 bra 	$L__BB1_17;
	mul.wide.s32 	%rd25, %r89, 4;
	add.s64 	%rd26, %rd2, %rd25;
	ld.global.f32 	%f49, [%rd26];
	ld.global.f32 	%f50, [%rd4+-24];
	fma.rn.f32 	%f78, %f49, %f50, %f78;
$L__BB1_17:
	st.global.f32 	[%rd3], %f78;
	add.s32 	%r73, %r95, 7;
	setp.lt.s32 	%p24, %r73, 0;
	setp.ge.s32 	%p25, %r73, %r55;
	or.pred  	%p26, %p24, %p25;
	@%p26 bra 	$L__BB1_19;
	mul.wide.s32 	%rd27, %r88, 4;
	add.s64 	%rd28, %rd2, %rd27;
	ld.global.f32 	%f51, [%rd28];
	ld.global.f32 	%f52, [%rd4+-28];
	fma.rn.f32 	%f78, %f51, %f52, %f78;
$L__BB1_19:
	st.global.f32 	[%rd3], %f78;
	add.s32 	%r98, %r98, 8;
	add.s32 	%r97, %r97, 8;
	add.s32 	%r96, %r96, -8;
	add.s32 	%r95, %r95, 8;
	add.s32 	%r94, %r94, %r9;
	add.s32 	%r93, %r93, %r9;
	add.s32 	%r92, %r92, %r9;
	add.s32 	%r91, %r91, %r9;
	add.s32 	%r90, %r90, %r9;
	add.s32 	%r89, %r89, %r9;
	add.s32 	%r88, %r88, %r9;
	add.s32 	%r87, %r87, %r9;
	setp.ne.s32 	%p27, %r97, 0;
	@%p27 bra 	$L__BB1_3;
	add.s32 	%r100, %r98, -3;
$L__BB1_21:
	shl.b32 	%r74, %r56, 1;
	and.b32  	%r75, %r74, 6;
	setp.lt.u32 	%p28, %r75, 3;
	@%p28 bra 	$L__BB1_31;
	add.s32 	%r43, %r100, %r2;
	setp.lt.s32 	%p29, %r43, 0;
	setp.ge.s32 	%p30, %r43, %r55;
	sub.s32 	%r76, %r56, %r100;
	mul.wide.s32 	%rd29, %r76, 4;
	add.s64 	%rd5, %rd1, %rd29;
	or.pred  	%p31, %p29, %p30;
	@%p31 bra 	$L__BB1_24;
	mad.lo.s32 	%r77, %r43, %r54, %r1;
	mul.wide.s32 	%rd30, %r77, 4;
	add.s64 	%rd31, %rd2, %rd30;
	ld.global.f32 	%f53, [%rd31];
	ld.global.f32 	%f54, [%rd5];
	fma.rn.f32 	%f78, %f53, %f54, %f78;
$L__BB1_24:
	st.global.f32 	[%rd3], %f78;
	add.s32 	%r44, %r43, 1;
	setp.lt.s32 	%p32, %r44, 0;
	setp.ge.s32 	%p33, %r44, %r55;
	or.pred  	%p34, %p32, %p33;
	@%p34 bra 	$L__BB1_26;
	mad.lo.s32 	%r78, %r44, %r54, %r1;
	mul.wide.s32 	%rd32, %r78, 4;
	add.s64 	%rd33, %rd2, %rd32;
	ld.global.f32 	%f55, [%rd33];
	ld.global.f32 	%f56, [%rd5+-4];
	fma.rn.f32 	%f78, %f55, %f56, %f78;
$L__BB1_26:
	st.global.f32 	[%rd3], %f78;
	add.s32 	%r45, %r43, 2;
	setp.lt.s32 	%p35, %r45, 0;
	setp.ge.s32 	%p36, %r45, %r55;
	or.pred  	%p37, %p35, %p36;
	@%p37 bra 	$L__BB1_28;
	mad.lo.s32 	%r79, %r45, %r54, %r1;
	mul.wide.s32 	%rd34, %r79, 4;
	add.s64 	%rd35, %rd2, %rd34;
	ld.global.f32 	%f57, [%rd35];
	ld.global.f32 	%f58, [%rd5+-8];
	fma.rn.f32 	%f78, %f57, %f58, %f78;
$L__BB1_28:
	st.global.f32 	[%rd3], %f78;
	add.s32 	%r46, %r43, 3;
	setp.lt.s32 	%p38, %r46, 0;
	setp.ge.s32 	%p39, %r46, %r55;
	or.pred  	%p40, %p38, %p39;
	@%p40 bra 	$L__BB1_30;
	mad.lo.s32 	%r80, %r46, %r54, %r1;
	mul.wide.s32 	%rd36, %r80, 4;
	add.s64 	%rd37, %rd2, %rd36;
	ld.global.f32 	%f59, [%rd37];
	ld.global.f32 	%f60, [%rd5+-12];
	fma.rn.f32 	%f78, %f59, %f60, %f78;
$L__BB1_30:
	st.global.f32 	[%rd3], %f78;
	add.s32 	%r100, %r100, 4;
$L__BB1_31:
	and.b32  	%r81, %r56, 1;
	setp.eq.b32 	%p41, %r81, 1;
	not.pred 	%p42, %p41;
	@%p42 bra 	$L__BB1_37;
	add.s32 	%r49, %r100, %r2;
	setp.lt.s32 	%p43, %r49, 0;
	setp.ge.s32 	%p44, %r49, %r55;
	sub.s32 	%r82, %r56, %r100;
	mul.wide.s32 	%rd38, %r82, 4;
	add.s64 	%rd6, %rd1, %rd38;
	or.pred  	%p45, %p43, %p44;
	@%p45 bra 	$L__BB1_34;
	mad.lo.s32 	%r83, %r49, %r54, %r1;
	mul.wide.s32 	%rd39, %r83, 4;
	add.s64 	%rd40, %rd2, %rd39;
	ld.global.f32 	%f61, [%rd40];
	ld.global.f32 	%f62, [%rd6];
	fma.rn.f32 	%f78, %f61, %f62, %f78;
$L__BB1_34:
	st.global.f32 	[%rd3], %f78;
	add.s32 	%r50, %r49, 1;
	setp.lt.s32 	%p46, %r50, 0;
	setp.ge.s32 	%p47, %r50, %r55;
	or.pred  	%p48, %p46, %p47;
	@%p48 bra 	$L__BB1_36;
	mad.lo.s32 	%r84, %r50, %r54, %r1;
	mul.wide.s32 	%rd41, %r84, 4;
	add.s64 	%rd42, %rd2, %rd41;
	ld.global.f32 	%f63, [%rd42];
	ld.global.f32 	%f64, [%rd6+-4];
	fma.rn.f32 	%f78, %f63, %f64, %f78;
$L__BB1_36:
	st.global.f32 	[%rd3], %f78;
	add.s32 	%r100, %r100, 2;
$L__BB1_37:
	add.s32 	%r53, %r100, %r2;
	setp.lt.s32 	%p49, %r53, 0;
	setp.ge.s32 	%p50, %r53, %r55;
	or.pred  	%p51, %p49, %p50;
	@%p51 bra 	$L__BB1_39;
	mad.lo.s32 	%r85, %r53, %r54, %r1;
	mul.wide.s32 	%rd43, %r85, 4;
	add.s64 	%rd44, %rd2, %rd43;
	ld.global.f32 	%f65, [%rd44];
	sub.s32 	%r86, %r56, %r100;
	mul.wide.s32 	%rd45, %r86, 4;
	add.s64 	%rd46, %rd1, %rd45;
	ld.global.f32 	%f66, [%rd46];
	fma.rn.f32 	%f78, %f65, %f66, %f78;
$L__BB1_39:
	st.global.f32 	[%rd3], %f78;
$L__BB1_40:
	ret;

}


// ===== COMPILED SASS (sm_100) =====

	.target	sm_100

	.elftype	@"ET_EXEC"


//--------------------- .note.nv.tkinfo           --------------------------
	.section	.note.nv.tkinfo,"",@"SHT_NOTE"
	.sectionflags	@"SHF_NOTE_NV_TKINFO"
	.tkinfo
        /*0018*/ 	.word	0x00000002
        /*0030*/ 	.string	""
        /*0030*/ 	.string	"ptxas"
        /*0030*/ 	.string	"Cuda compilation tools, release 13.0, V13.0.88"
        /*0030*/ 	.string	"Build cuda_13.0.r13.0/compiler.36424714_0"
        /*0030*/ 	.string	"-arch sm_100 -m 64 "



//--------------------- .note.nv.cuinfo           --------------------------
	.section	.note.nv.cuinfo,"",@"SHT_NOTE"
	.sectionflags	@"SHF_NOTE_NV_CUINFO"
        /*0018*/ 	.short	0x0002
        /*001a*/ 	.short	0x0064
        /*001c*/ 	.short	0x0082
	.zero		2


//--------------------- .nv.info                  --------------------------
	.section	.nv.info,"",@"SHT_CUDA_INFO"
	.align	4


	//----- nvinfo : EIATTR_REGCOUNT
	.align		4
        /*0000*/ 	.byte	0x04, 0x2f
        /*0002*/ 	.short	(.L_1 - .L_0)
	.align		4
.L_0:
        /*0004*/ 	.word	index@(_Z17convolutionRowGPUPfS_S_iii)
        /*0008*/ 	.word	0x00000016


	//----- nvinfo : EIATTR_FRAME_SIZE
	.align		4
.L_1:
        /*000c*/ 	.byte	0x04, 0x11
        /*000e*/ 	.short	(.L_3 - .L_2)
	.align		4
.L_2:
        /*0010*/ 	.word	index@(_Z17convolutionRowGPUPfS_S_iii)
        /*0014*/ 	.word	0x00000000


	//----- nvinfo : EIATTR_REGCOUNT
	.align		4
.L_3:
        /*0018*/ 	.byte	0x04, 0x2f
        /*001a*/ 	.short	(.L_5 - .L_4)
	.align		4
.L_4:
        /*001c*/ 	.word	index@(_Z20convolutionColumnGPUPfS_S_iii)
        /*0020*/ 	.word	0x0000001e


	//----- nvinfo : EIATTR_FRAME_SIZE
	.align		4
.L_5:
        /*0024*/ 	.byte	0x04, 0x11
        /*0026*/ 	.short	(.L_7 - .L_6)
	.align		4
.L_6:
        /*0028*/ 	.word	index@(_Z20convolutionColumnGPUPfS_S_iii)
        /*002c*/ 	.word	0x00000000


	//----- nvinfo : EIATTR_MIN_STACK_SIZE
	.align		4
.L_7:
        /*0030*/ 	.byte	0x04, 0x12
        /*0032*/ 	.short	(.L_9 - .L_8)
	.align		4
.L_8:
        /*0034*/ 	.word	index@(_Z20convolutionColumnGPUPfS_S_iii)
        /*0038*/ 	.word	0x00000000


	//----- nvinfo : EIATTR_MIN_STACK_SIZE
	.align		4
.L_9:
        /*003c*/ 	.byte	0x04, 0x12
        /*003e*/ 	.short	(.L_11 - .L_10)
	.align		4
.L_10:
        /*0040*/ 	.word	index@(_Z17convolutionRowGPUPfS_S_iii)
        /*0044*/ 	.word	0x00000000
.L_11:


//--------------------- .nv.compat                --------------------------
	.section	.nv.compat,"",@"SHT_CUDA_COMPAT_INFO"
	.align	4
        /*0000*/ 	.byte	0x02, 0x09, 0x00, 0x00, 0x02, 0x02, 0x01, 0x00, 0x02, 0x05, 0x05, 0x00, 0x03, 0x07, 0x01, 0x01
        /*0010*/ 	.byte	0x02, 0x03, 0x00, 0x00, 0x02, 0x06, 0x01, 0x00, 0x04, 0x0b, 0x08, 0x00, 0x09, 0x00, 0x00, 0x00
        /*0020*/ 	.byte	0x00, 0x00, 0x00, 0x00


//--------------------- .nv.info._Z20convolutionColumnGPUPfS_S_iii --------------------------
	.section	.nv.info._Z20convolutionColumnGPUPfS_S_iii,"",@"SHT_CUDA_INFO"
	.sectionflags	@""
	.align	4


	//----- nvinfo : EIATTR_CUDA_API_VERSION
	.align		4
        /*0000*/ 	.byte	0x04, 0x37
        /*0002*/ 	.short	(.L_13 - .L_12)
.L_12:
        /*0004*/ 	.word	0x00000082


	//----- nvinfo : EIATTR_KPARAM_INFO
	.align		4
.L_13:
        /*0008*/ 	.byte	0x04, 0x17
        /*000a*/ 	.short	(.L_15 - .L_14)
.L_14:
        /*000c*/ 	.word	0x00000000
        /*0010*/ 	.short	0x0005
        /*0012*/ 	.short	0x0020
        /*0014*/ 	.byte	0x00, 0xf0, 0x11, 0x00


	//----- nvinfo : EIATTR_KPARAM_INFO
	.align		4
.L_15:
        /*0018*/ 	.byte	0x04, 0x17
        /*001a*/ 	.short	(.L_17 - .L_16)
.L_16:
        /*001c*/ 	.word	0x00000000
        /*0020*/ 	.short	0x0004
        /*0022*/ 	.short	0x001c
        /*0024*/ 	.byte	0x00, 0xf0, 0x11, 0x00


	//----- nvinfo : EIATTR_KPARAM_INFO
	.align		4
.L_17:
        /*0028*/ 	.byte	0x04, 0x17
        /*002a*/ 	.short	(.L_19 - .L_18)
.L_18:
        /*002c*/ 	.word	0x00000000
        /*0030*/ 	.short	0x0003
        /*0032*/ 	.short	0x0018
        /*0034*/ 	.byte	0x00, 0xf0, 0x11, 0x00


	//----- nvinfo : EIATTR_KPARAM_INFO
	.align		4
.L_19:
        /*0038*/ 	.byte	0x04, 0x17
        /*003a*/ 	.short	(.L_21 - .L_20)
.L_20:
        /*003c*/ 	.word	0x00000000
        /*0040*/ 	.short	0x0002
        /*0042*/ 	.short	0x0010
        /*0044*/ 	.byte	0x00, 0xf5, 0x21, 0x00


	//----- nvinfo : EIATTR_KPARAM_INFO
	.align		4
.L_21:
        /*0048*/ 	.byte	0x04, 0x17
        /*004a*/ 	.short	(.L_23 - .L_22)
.L_22:
        /*004c*/ 	.word	0x00000000
        /*0050*/ 	.short	0x0001
        /*0052*/ 	.short	0x0008
        /*0054*/ 	.byte	0x00, 0xf5, 0x21, 0x00


	//----- nvinfo : EIATTR_KPARAM_INFO
	.align		4
.L_23:
        /*0058*/ 	.byte	0x04, 0x17
        /*005a*/ 	.short	(.L_25 - .L_24)
.L_24:
        /*005c*/ 	.word	0x00000000
        /*0060*/ 	.short	0x0000
        /*0062*/ 	.short	0x0000
        /*0064*/ 	.byte	0x00, 0xf5, 0x21, 0x00


	//----- nvinfo : EIATTR_SPARSE_MMA_MASK
	.align		4
.L_25:
        /*0068*/ 	.byte	0x03, 0x50
        /*006a*/ 	.short	0x0000


	//----- nvinfo : EIATTR_MAXREG_COUNT
	.align		4
        /*006c*/ 	.byte	0x03, 0x1b
        /*006e*/ 	.short	0x00ff


	//----- nvinfo : EIATTR_MERCURY_ISA_VERSION
	.align		4
        /*0070*/ 	.byte	0x03, 0x5f
        /*0072*/ 	.short	0x0101


	//----- nvinfo : EIATTR_VRC_CTA_INIT_COUNT
	.align		4
        /*0074*/ 	.byte	0x02, 0x4a
	.zero		1
	.zero		1


	//----- nvinfo : EIATTR_EXIT_INSTR_OFFSETS
	.align		4
        /*0078*/ 	.byte	0x04, 0x1c
        /*007a*/ 	.short	(.L_27 - .L_26)


	//   ....[0]....
.L_26:
        /*007c*/ 	.word	0x00000030


	//   ....[1]....
        /*0080*/ 	.word	0x00000e60


	//----- nvinfo : EIATTR_CRS_STACK_SIZE
	.align		4
.L_27:
        /*0084*/ 	.byte	0x04, 0x1e
        /*0086*/ 	.short	(.L_29 - .L_28)
.L_28:
        /*0088*/ 	.word	0x00000000


	//----- nvinfo : EIATTR_CBANK_PARAM_SIZE
	.align		4
.L_29:
        /*008c*/ 	.byte	0x03, 0x19
        /*008e*/ 	.short	0x0024


	//----- nvinfo : EIATTR_PARAM_CBANK
	.align		4
        /*0090*/ 	.byte	0x04, 0x0a
        /*0092*/ 	.short	(.L_31 - .L_30)
	.align		4
.L_30:
        /*0094*/ 	.word	index@(.nv.constant0._Z20convolutionColumnGPUPfS_S_iii)
        /*0098*/ 	.short	0x0380
        /*009a*/ 	.short	0x0024


	//----- nvinfo : EIATTR_SW_WAR
	.align		4
.L_31:
        /*009c*/ 	.byte	0x04, 0x36
        /*009e*/ 	.short	(.L_33 - .L_32)
.L_32:
        /*00a0*/ 	.word	0x00000008
.L_33:


//--------------------- .nv.info._Z17convolutionRowGPUPfS_S_iii --------------------------
	.section	.nv.info._Z17convolutionRowGPUPfS_S_iii,"",@"SHT_CUDA_INFO"
	.sectionflags	@""
	.align	4


	//----- nvinfo : EIATTR_CUDA_API_VERSION
	.align		4
        /*0000*/ 	.byte	0x04, 0x37
        /*0002*/ 	.short	(.L_35 - .L_34)
.L_34:
        /*0004*/ 	.word	0x00000082


	//----- nvinfo : EIATTR_KPARAM_INFO
	.align		4
.L_35:
        /*0008*/ 	.byte	0x04, 0x17
        /*000a*/ 	.short	(.L_37 - .L_36)
.L_36:
        /*000c*/ 	.word	0x00000000
        /*0010*/ 	.short	0x0005
        /*0012*/ 	.short	0x0020
        /*0014*/ 	.byte	0x00, 0xf0, 0x11, 0x00


	//----- nvinfo : EIATTR_KPARAM_INFO
	.align		4
.L_37:
        /*0018*/ 	.byte	0x04, 0x17
        /*001a*/ 	.short	(.L_39 - .L_38)
.L_38:
        /*001c*/ 	.word	0x00000000
        /*0020*/ 	.short	0x0004
        /*0022*/ 	.short	0x001c
        /*0024*/ 	.byte	0x00, 0xf0, 0x11, 0x00


	//----- nvinfo : EIATTR_KPARAM_INFO
	.align		4
.L_39:
        /*0028*/ 	.byte	0x04, 0x17
        /*002a*/ 	.short	(.L_41 - .L_40)
.L_40:
        /*002c*/ 	.word	0x00000000
        /*0030*/ 	.short	0x0003
        /*0032*/ 	.short	0x0018
        /*0034*/ 	.byte	0x00, 0xf0, 0x11, 0x00


	//----- nvinfo : EIATTR_KPARAM_INFO
	.align		4
.L_41:
        /*0038*/ 	.byte	0x04, 0x17
        /*003a*/ 	.short	(.L_43 - .L_42)
.L_42:
        /*003c*/ 	.word	0x00000000
        /*0040*/ 	.short	0x0002
        /*0042*/ 	.short	0x0010
        /*0044*/ 	.byte	0x00, 0xf5, 0x21, 0x00


	//----- nvinfo : EIATTR_KPARAM_INFO
	.align		4
.L_43:
        /*0048*/ 	.byte	0x04, 0x17
        /*004a*/ 	.short	(.L_45 - .L_44)
.L_44:
        /*004c*/ 	.word	0x00000000
        /*0050*/ 	.short	0x0001
        /*0052*/ 	.short	0x0008
        /*0054*/ 	.byte	0x00, 0xf5, 0x21, 0x00


	//----- nvinfo : EIATTR_KPARAM_INFO
	.align		4
.L_45:
        /*0058*/ 	.byte	0x04, 0x17
        /*005a*/ 	.short	(.L_47 - .L_46)
.L_46:
        /*005c*/ 	.word	0x00000000
        /*0060*/ 	.short	0x0000
        /*0062*/ 	.short	0x0000
        /*0064*/ 	.byte	0x00, 0xf5, 0x21, 0x00


	//----- nvinfo : EIATTR_SPARSE_MMA_MASK
	.align		4
.L_47:
        /*0068*/ 	.byte	0x03, 0x50
        /*006a*/ 	.short	0x0000


	//----- nvinfo : EIATTR_MAXREG_COUNT
	.align		4
        /*006c*/ 	.byte	0x03, 0x1b
        /*006e*/ 	.short	0x00ff


	//----- nvinfo : EIATTR_MERCURY_ISA_VERSION
	.align		4
        /*0070*/ 	.byte	0x03, 0x5f
        /*0072*/ 	.short	0x0101


	//----- nvinfo : EIATTR_VRC_CTA_INIT_COUNT
	.align		4
        /*0074*/ 	.byte	0x02, 0x4a
	.zero		1
	.zero		1


	//----- nvinfo : EIATTR_EXIT_INSTR_OFFSETS
	.align		4
        /*0078*/ 	.byte	0x04, 0x1c
        /*007a*/ 	.short	(.L_49 - .L_48)


	//   ....[0]....
.L_48:
        /*007c*/ 	.word	0x00000030


	//   ....[1]....
        /*0080*/ 	.word	0x00000b70


	//----- nvinfo : EIATTR_CRS_STACK_SIZE
	.align		4
.L_49:
        /*0084*/ 	.byte	0x04, 0x1e
        /*0086*/ 	.short	(.L_51 - .L_50)
.L_50:
        /*0088*/ 	.word	0x00000000


	//----- nvinfo : EIATTR_CBANK_PARAM_SIZE
	.align		4
.L_51:
        /*008c*/ 	.byte	0x03, 0x19
        /*008e*/ 	.short	0x0024


	//----- nvinfo : EIATTR_PARAM_CBANK
	.align		4
        /*0090*/ 	.byte	0x04, 0x0a
        /*0092*/ 	.short	(.L_53 - .L_52)
	.align		4
.L_52:
        /*0094*/ 	.word	index@(.nv.constant0._Z17convolutionRowGPUPfS_S_iii)
        /*0098*/ 	.short	0x0380
        /*009a*/ 	.short	0x0024


	//----- nvinfo : EIATTR_SW_WAR
	.align		4
.L_53:
        /*009c*/ 	.byte	0x04, 0x36
        /*009e*/ 	.short	(.L_55 - .L_54)
.L_54:
        /*00a0*/ 	.word	0x00000008
.L_55:


//--------------------- .nv.callgraph             --------------------------
	.section	.nv.callgraph,"",@"SHT_CUDA_CALLGRAPH"
	.align	4
	.sectionentsize	8
	.align		4
        /*0000*/ 	.word	0x00000000
	.align		4
        /*0004*/ 	.word	0xffffffff
	.align		4
        /*0008*/ 	.word	0x00000000
	.align		4
        /*000c*/ 	.word	0xfffffffe
	.align		4
        /*0010*/ 	.word	0x00000000
	.align		4
        /*0014*/ 	.word	0xfffffffd
	.align		4
        /*0018*/ 	.word	0x00000000
	.align		4
        /*001c*/ 	.word	0xfffffffc


//--------------------- .text._Z20convolutionColumnGPUPfS_S_iii --------------------------
	.section	.text._Z20convolutionColumnGPUPfS_S_iii,"ax",@progbits
	.align	128
        .global         _Z20convolutionColumnGPUPfS_S_iii
        .type           _Z20convolutionColumnGPUPfS_S_iii,@function
        .size           _Z20convolutionColumnGPUPfS_S_iii,(.L_x_26 - _Z20convolutionColumnGPUPfS_S_iii)
        .other          _Z20convolutionColumnGPUPfS_S_iii,@"STO_CUDA_ENTRY STV_DEFAULT"
_Z20convolutionColumnGPUPfS_S_iii:
.text._Z20convolutionColumnGPUPfS_S_iii:
[----:B------:R-:W-:Y:S01]  /*0000*/  LDC R1, c[0x0][0x37c] ;  /* 0x0000df00ff017b82 */ /* 0x000fe20000000800 */
[----:B------:R-:W0:Y:S02]  /*0010*/  LDCU UR7, c[0x0][0x3a0] ;  /* 0x00007400ff0777ac */ /* 0x000e240008000800 */
[----:B0-----:R-:W-:-:S13]  /*0020*/  ISETP.LE.AND P0, PT, RZ, UR7, PT ;  /* 0x00000007ff007c0c */ /* 0x001fda000bf03270 */
[----:B------:R-:W-:Y:S05]  /*0030*/  @!P0 EXIT ;  /* 0x000000000000894d */ /* 0x000fea0003800000 */
[----:B------:R-:W0:Y:S01]  /*0040*/  S2R R2, SR_TID.X ;  /* 0x0000000000027919 */ /* 0x000e220000002100 */
[----:B------:R-:W1:Y:S01]  /*0050*/  LDCU UR4, c[0x0][0x398] ;  /* 0x00007300ff0477ac */ /* 0x000e620008000800 */
[----:B------:R-:W2:Y:S01]  /*0060*/  LDC.64 R12, c[0x0][0x380] ;  /* 0x0000e000ff0c7b82 */ /* 0x000ea20000000a00 */
[----:B------:R-:W-:Y:S01]  /*0070*/  HFMA2 R0, -RZ, RZ, 0, 0 ;  /* 0x00000000ff007431 */ /* 0x000fe200000001ff */
[----:B------:R-:W0:Y:S01]  /*0080*/  S2R R3, SR_TID.Y ;  /* 0x0000000000037919 */ /* 0x000e220000002200 */
[----:B------:R-:W-:Y:S01]  /*0090*/  UISETP.GE.U32.AND UP0, UPT, UR7, 0x4, UPT ;  /* 0x000000040700788c */ /* 0x000fe2000bf06070 */
[----:B------:R-:W3:Y:S01]  /*00a0*/  LDCU.64 UR8, c[0x0][0x358] ;  /* 0x00006b00ff0877ac */ /* 0x000ee20008000a00 */
[----:B-1----:R-:W-:Y:S01]  /*00b0*/  MOV R25, UR4 ;  /* 0x0000000400197c02 */ /* 0x002fe20008000f00 */
[----:B------:R-:W-:-:S04]  /*00c0*/  UIADD3 UR4, UPT, UPT, -UR7, URZ, URZ ;  /* 0x000000ff07047290 */ /* 0x000fc8000fffe1ff */
[----:B0-----:R-:W-:-:S04]  /*00d0*/  IMAD R5, R3, R25, R2 ;  /* 0x0000001903057224 */ /* 0x001fc800078e0202 */
[----:B--2---:R-:W-:Y:S01]  /*00e0*/  IMAD.WIDE R12, R5, 0x4, R12 ;  /* 0x00000004050c7825 */ /* 0x004fe200078e020c */
[----:B---3--:R-:W-:Y:S06]  /*00f0*/  BRA.U !UP0, `(.L_x_0) ;  /* 0x0000000508c47547 */ /* 0x008fec000b800000 */
[----:B------:R-:W0:Y:S01]  /*0100*/  LDC R6, c[0x0][0x398] ;  /* 0x0000e600ff067b82 */ /* 0x000e220000000800 */
[----:B------:R-:W-:Y:S01]  /*0110*/  VIADD R23, R3, -UR7 ;  /* 0x8000000703177c36 */ /* 0x000fe20008000000 */
[----:B------:R-:W-:Y:S01]  /*0120*/  USHF.L.U32 UR6, UR7, 0x1, URZ ;  /* 0x0000000107067899 */ /* 0x000fe200080006ff */
[----:B------:R-:W-:Y:S01]  /*0130*/  MOV R0, RZ ;  /* 0x000000ff00007202 */ /* 0x000fe20000000f00 */
[----:B------:R-:W-:Y:S01]  /*0140*/  UIADD3 UR5, UPT, UPT, -UR7, 0x3, URZ ;  /* 0x0000000307057890 */ /* 0x000fe2000fffe1ff */
[CC--:B------:R-:W-:Y:S01]  /*0150*/  IMAD R21, R23.reuse, R25.reuse, R25 ;  /* 0x0000001917157224 */ /* 0x0c0fe200078e0219 */
[C---:B------:R-:W-:Y:S01]  /*0160*/  IADD3 R20, PT, PT, R23.reuse, 0x2, RZ ;  /* 0x0000000217147810 */ /* 0x040fe20007ffe0ff */
[C---:B------:R-:W-:Y:S01]  /*0170*/  VIADD R7, R23.reuse, 0x3 ;  /* 0x0000000317077836 */ /* 0x040fe20000000000 */
[----:B------:R-:W1:Y:S01]  /*0180*/  LDC.64 R14, c[0x0][0x390] ;  /* 0x0000e400ff0e7b82 */ /* 0x000e620000000a00 */
[C---:B------:R-:W-:Y:S01]  /*0190*/  IADD3 R8, PT, PT, R23.reuse, 0x4, RZ ;  /* 0x0000000417087810 */ /* 0x040fe20007ffe0ff */
[C---:B------:R-:W-:Y:S01]  /*01a0*/  VIADD R10, R23.reuse, 0x6 ;  /* 0x00000006170a7836 */ /* 0x040fe20000000000 */
[C---:B------:R-:W-:Y:S01]  /*01b0*/  IADD3 R9, PT, PT, R23.reuse, 0x5, RZ ;  /* 0x0000000517097810 */ /* 0x040fe20007ffe0ff */
[----:B------:R-:W-:Y:S01]  /*01c0*/  ULOP3.LUT UR4, UR6, 0xfffffff8, URZ, 0xc0, !UPT ;  /* 0xfffffff806047892 */ /* 0x000fe2000f8ec0ff */
[----:B------:R-:W-:Y:S01]  /*01d0*/  IADD3 R11, PT, PT, R23, 0x7, RZ ;  /* 0x00000007170b7810 */ /* 0x000fe20007ffe0ff */
[-CC-:B------:R-:W-:Y:S01]  /*01e0*/  IMAD R20, R20, R25.reuse, R2.reuse ;  /* 0x0000001914147224 */ /* 0x180fe200078e0202 */
[----:B------:R-:W-:Y:S01]  /*01f0*/  MOV R4, UR6 ;  /* 0x0000000600047c02 */ /* 0x000fe20008000f00 */
[-CC-:B------:R-:W-:Y:S01]  /*0200*/  IMAD R7, R7, R25.reuse, R2.reuse ;  /* 0x0000001907077224 */ /* 0x180fe200078e0202 */
[----:B------:R-:W2:Y:S01]  /*0210*/  LDCU UR10, c[0x0][0x39c] ;  /* 0x00007380ff0a77ac */ /* 0x000ea20008000800 */
[----:B------:R-:W-:-:S02]  /*0220*/  IMAD R8, R8, R25, R2 ;  /* 0x0000001908087224 */ /* 0x000fc400078e0202 */
[-CC-:B------:R-:W-:Y:S01]  /*0230*/  IMAD R9, R9, R25.reuse, R2.reuse ;  /* 0x0000001909097224 */ /* 0x180fe200078e0202 */
[----:B------:R-:W-:Y:S01]  /*0240*/  UIADD3 UR4, UPT, UPT, -UR4, URZ, URZ ;  /* 0x000000ff04047290 */ /* 0x000fe2000fffe1ff */
[-CC-:B------:R-:W-:Y:S02]  /*0250*/  IMAD R10, R10, R25.reuse, R2.reuse ;  /* 0x000000190a0a7224 */ /* 0x180fe400078e0202 */
[-CC-:B------:R-:W-:Y:S02]  /*0260*/  IMAD R11, R11, R25.reuse, R2.reuse ;  /* 0x000000190b0b7224 */ /* 0x180fe400078e0202 */
[--C-:B------:R-:W-:Y:S02]  /*0270*/  IMAD R5, R23, R25, R2.reuse ;  /* 0x0000001917057224 */ /* 0x100fe400078e0202 */
[----:B------:R-:W-:-:S07]  /*0280*/  IMAD.IADD R21, R21, 0x1, R2 ;  /* 0x0000000115157824 */ /* 0x000fce00078e0202 */
.L_x_1:
[----:B--2---:R-:W-:Y:S01]  /*0290*/  ISETP.GE.AND P1, PT, R23, UR10, PT ;  /* 0x0000000a17007c0c */ /* 0x004fe2000bf26270 */
[----:B-1----:R-:W-:-:S03]  /*02a0*/  IMAD.WIDE R16, R4, 0x4, R14 ;  /* 0x0000000404107825 */ /* 0x002fc600078e020e */
[----:B------:R-:W-:-:S13]  /*02b0*/  ISETP.LT.OR P1, PT, R23, RZ, P1 ;  /* 0x000000ff1700720c */ /* 0x000fda0000f21670 */
[----:B------:R-:W1:Y:S01]  /*02c0*/  @!P1 LDC.64 R18, c[0x0][0x388] ;  /* 0x0000e200ff129b82 */ /* 0x000e620000000a00 */
[----:B------:R-:W2:Y:S01]  /*02d0*/  @!P1 LDG.E R22, desc[UR8][R16.64] ;  /* 0x0000000810169981 */ /* 0x000ea2000c1e1900 */
[----:B-1----:R-:W-:-:S06]  /*02e0*/  @!P1 IMAD.WIDE R24, R5, 0x4, R18 ;  /* 0x0000000405189825 */ /* 0x002fcc00078e0212 */
[----:B------:R-:W2:Y:S01]  /*02f0*/  @!P1 LDG.E R25, desc[UR8][R24.64] ;  /* 0x0000000818199981 */ /* 0x000ea2000c1e1900 */
[----:B------:R-:W-:-:S04]  /*0300*/  IADD3 R18, PT, PT, R23, 0x1, RZ ;  /* 0x0000000117127810 */ /* 0x000fc80007ffe0ff */
[----:B------:R-:W-:-:S04]  /*0310*/  ISETP.GE.AND P0, PT, R18, UR10, PT ;  /* 0x0000000a12007c0c */ /* 0x000fc8000bf06270 */
[----:B------:R-:W-:-:S13]  /*0320*/  ISETP.LT.OR P0, PT, R18, RZ, P0 ;  /* 0x000000ff1200720c */ /* 0x000fda0000701670 */
[----:B------:R-:W1:Y:S02]  /*0330*/  @!P0 LDC.64 R18, c[0x0][0x388] ;  /* 0x0000e200ff128b82 */ /* 0x000e640000000a00 */
[----:B-1----:R-:W-:-:S04]  /*0340*/  @!P0 IMAD.WIDE R26, R21, 0x4, R18 ;  /* 0x00000004151a8825 */ /* 0x002fc800078e0212 */
[----:B--23--:R-:W-:-:S05]  /*0350*/  @!P1 FFMA R0, R25, R22, R0 ;  /* 0x0000001619009223 */ /* 0x00cfca0000000000 */
[----:B------:R1:W-:Y:S04]  /*0360*/  STG.E desc[UR8][R12.64], R0 ;  /* 0x000000000c007986 */ /* 0x0003e8000c101908 */
[----:B------:R-:W1:Y:S04]  /*0370*/  @!P0 LDG.E R27, desc[UR8][R26.64] ;  /* 0x000000081a1b8981 */ /* 0x000e68000c1e1900 */
[----:B------:R-:W1:Y:S01]  /*0380*/  @!P0 LDG.E R22, desc[UR8][R16.64+-0x4] ;  /* 0xfffffc0810168981 */ /* 0x000e62000c1e1900 */
[----:B------:R-:W-:-:S04]  /*0390*/  IADD3 R18, PT, PT, R23, 0x2, RZ ;  /* 0x0000000217127810 */ /* 0x000fc80007ffe0ff */
[----:B------:R-:W-:-:S04]  /*03a0*/  ISETP.GE.AND P1, PT, R18, UR10, PT ;  /* 0x0000000a12007c0c */ /* 0x000fc8000bf26270 */
[----:B------:R-:W-:-:S13]  /*03b0*/  ISETP.LT.OR P1, PT, R18, RZ, P1 ;  /* 0x000000ff1200720c */ /* 0x000fda0000f21670 */
[----:B------:R-:W2:Y:S02]  /*03c0*/  @!P1 LDC.64 R18, c[0x0][0x388] ;  /* 0x0000e200ff129b82 */ /* 0x000ea40000000a00 */
[----:B--2---:R-:W-:-:S04]  /*03d0*/  @!P1 IMAD.WIDE R24, R20, 0x4, R18 ;  /* 0x0000000414189825 */ /* 0x004fc800078e0212 */
[----:B-1----:R-:W-:-:S05]  /*03e0*/  @!P0 FFMA R0, R27, R22, R0 ;  /* 0x000000161b008223 */ /* 0x002fca0000000000 */
[----:B------:R1:W-:Y:S04]  /*03f0*/  STG.E desc[UR8][R12.64], R0 ;  /* 0x000000000c007986 */ /* 0x0003e8000c101908 */
[----:B------:R-:W1:Y:S04]  /*0400*/  @!P1 LDG.E R25, desc[UR8][R24.64] ;  /* 0x0000000818199981 */ /* 0x000e68000c1e1900 */
[----:B------:R-:W1:Y:S01]  /*0410*/  @!P1 LDG.E R22, desc[UR8][R16.64+-0x8] ;  /* 0xfffff80810169981 */ /* 0x000e62000c1e1900 */
[----:B------:R-:W-:-:S05]  /*0420*/  VIADD R18, R23, 0x3 ;  /* 0x0000000317127836 */ /* 0x000fca0000000000 */
        /* <DEDUP_REMOVED lines=44> */
[----:B------:R-:W-:-:S04]  /*06f0*/  UIADD3 UR4, UPT, UPT, UR4, 0x8, URZ ;  /* 0x0000000804047890 */ /* 0x000fc8000fffe0ff */
[----:B------:R-:W-:Y:S01]  /*0700*/  UISETP.NE.AND UP0, UPT, UR4, URZ, UPT ;  /* 0x000000ff0400728c */ /* 0x000fe2000bf05270 */
[----:B0-----:R-:W-:Y:S01]  /*0710*/  MOV R25, R6 ;  /* 0x0000000600197202 */ /* 0x001fe20000000f00 */
[----:B------:R-:W-:Y:S01]  /*0720*/  VIADD R4, R4, 0xfffffff8 ;  /* 0xfffffff804047836 */ /* 0x000fe20000000000 */
[----:B------:R-:W-:Y:S02]  /*0730*/  IADD3 R23, PT, PT, R23, 0x8, RZ ;  /* 0x0000000817177810 */ /* 0x000fe40007ffe0ff */
[C---:B------:R-:W-:Y:S01]  /*0740*/  LEA R5, R25.reuse, R5, 0x3 ;  /* 0x0000000519057211 */ /* 0x040fe200078e18ff */
[C---:B------:R-:W-:Y:S01]  /*0750*/  IMAD R21, R25.reuse, 0x8, R21 ;  /* 0x0000000819157824 */ /* 0x040fe200078e0215 */
[C---:B------:R-:W-:Y:S01]  /*0760*/  LEA R20, R25.reuse, R20, 0x3 ;  /* 0x0000001419147211 */ /* 0x040fe200078e18ff */
[C---:B------:R-:W-:Y:S01]  /*0770*/  IMAD R8, R25.reuse, 0x8, R8 ;  /* 0x0000000819087824 */ /* 0x040fe200078e0208 */
[C---:B------:R-:W-:Y:S01]  /*0780*/  LEA R7, R25.reuse, R7, 0x3 ;  /* 0x0000000719077211 */ /* 0x040fe200078e18ff */
[C---:B------:R-:W-:Y:S01]  /*0790*/  IMAD R11, R25.reuse, 0x8, R11 ;  /* 0x00000008190b7824 */ /* 0x040fe200078e020b */
[----:B------:R-:W-:-:S02]  /*07a0*/  LEA R9, R25, R9, 0x3 ;  /* 0x0000000919097211 */ /* 0x000fc400078e18ff */
[----:B------:R-:W-:Y:S01]  /*07b0*/  LEA R10, R25, R10, 0x3 ;  /* 0x0000000a190a7211 */ /* 0x000fe200078e18ff */
[----:B------:R-:W-:Y:S01]  /*07c0*/  UIADD3 UR5, UPT, UPT, UR5, 0x8, URZ ;  /* 0x0000000805057890 */ /* 0x000fe2000fffe0ff */
[----:B-1----:R-:W-:-:S05]  /*07d0*/  @!P0 FFMA R0, R19, R22, R0 ;  /* 0x0000001613008223 */ /* 0x002fca0000000000 */
[----:B------:R3:W-:Y:S01]  /*07e0*/  STG.E desc[UR8][R12.64], R0 ;  /* 0x000000000c007986 */ /* 0x0007e2000c101908 */
[----:B------:R-:W-:Y:S05]  /*07f0*/  BRA.U UP0, `(.L_x_1) ;  /* 0xfffffff900a47547 */ /* 0x000fea000b83ffff */
[----:B------:R-:W-:-:S12]  /*0800*/  UIADD3 UR4, UPT, UPT, UR5, -0x3, URZ ;  /* 0xfffffffd05047890 */ /* 0x000fd8000fffe0ff */
.L_x_0:
[----:B------:R-:W0:Y:S02]  /*0810*/  LDC R4, c[0x0][0x3a0] ;  /* 0x0000e800ff047b82 */ /* 0x000e240000000800 */
[----:B0-----:R-:W-:-:S04]  /*0820*/  SHF.L.U32 R5, R4, 0x1, RZ ;  /* 0x0000000104057819 */ /* 0x001fc800000006ff */
[----:B------:R-:W-:-:S04]  /*0830*/  LOP3.LUT R5, R5, 0x6, RZ, 0xc0, !PT ;  /* 0x0000000605057812 */ /* 0x000fc800078ec0ff */
[----:B------:R-:W-:-:S13]  /*0840*/  ISETP.GE.U32.AND P0, PT, R5, 0x3, PT ;  /* 0x000000030500780c */ /* 0x000fda0003f06070 */
[----:B------:R-:W-:Y:S05]  /*0850*/  @!P0 BRA `(.L_x_2) ;  /* 0x0000000000c08947 */ /* 0x000fea0003800000 */
[----:B------:R-:W0:Y:S01]  /*0860*/  LDCU UR5, c[0x0][0x39c] ;  /* 0x00007380ff0577ac */ /* 0x000e220008000800 */
[----:B------:R-:W-:Y:S01]  /*0870*/  IADD3 R5, PT, PT, R3, UR4, RZ ;  /* 0x0000000403057c10 */ /* 0x000fe2000fffe0ff */
[----:B------:R-:W1:Y:S01]  /*0880*/  LDC.64 R6, c[0x0][0x390] ;  /* 0x0000e400ff067b82 */ /* 0x000e620000000a00 */
[----:B------:R-:W-:Y:S02]  /*0890*/  IADD3 R11, PT, PT, R4, -UR4, RZ ;  /* 0x80000004040b7c10 */ /* 0x000fe4000fffe0ff */
[----:B0-----:R-:W-:-:S04]  /*08a0*/  ISETP.GE.AND P1, PT, R5, UR5, PT ;  /* 0x0000000505007c0c */ /* 0x001fc8000bf26270 */
[----:B------:R-:W-:Y:S01]  /*08b0*/  ISETP.LT.OR P1, PT, R5, RZ, P1 ;  /* 0x000000ff0500720c */ /* 0x000fe20000f21670 */
[----:B-1----:R-:W-:-:S12]  /*08c0*/  IMAD.WIDE R6, R11, 0x4, R6 ;  /* 0x000000040b067825 */ /* 0x002fd800078e0206 */
[----:B------:R-:W0:Y:S01]  /*08d0*/  @!P1 LDC.64 R8, c[0x0][0x388] ;  /* 0x0000e200ff089b82 */ /* 0x000e220000000a00 */
[----:B------:R-:W-:Y:S01]  /*08e0*/  @!P1 IMAD R15, R5, R25, R2 ;  /* 0x00000019050f9224 */ /* 0x000fe200078e0202 */
[----:B------:R-:W3:Y:S03]  /*08f0*/  @!P1 LDG.E R14, desc[UR8][R6.64] ;  /* 0x00000008060e9981 */ /* 0x000ee6000c1e1900 */
[----:B0-----:R-:W-:-:S06]  /*0900*/  @!P1 IMAD.WIDE R8, R15, 0x4, R8 ;  /* 0x000000040f089825 */ /* 0x001fcc00078e0208 */
[----:B------:R-:W3:Y:S01]  /*0910*/  @!P1 LDG.E R9, desc[UR8][R8.64] ;  /* 0x0000000808099981 */ /* 0x000ee2000c1e1900 */
[----:B------:R-:W-:-:S05]  /*0920*/  VIADD R15, R5, 0x1 ;  /* 0x00000001050f7836 */ /* 0x000fca0000000000 */
[----:B------:R-:W-:-:S04]  /*0930*/  ISETP.GE.AND P0, PT, R15, UR5, PT ;  /* 0x000000050f007c0c */ /* 0x000fc8000bf06270 */
[----:B------:R-:W-:-:S13]  /*0940*/  ISETP.LT.OR P0, PT, R15, RZ, P0 ;  /* 0x000000ff0f00720c */ /* 0x000fda0000701670 */
[----:B------:R-:W0:Y:S01]  /*0950*/  @!P0 LDC.64 R10, c[0x0][0x388] ;  /* 0x0000e200ff0a8b82 */ /* 0x000e220000000a00 */
[----:B------:R-:W-:-:S04]  /*0960*/  @!P0 IMAD R15, R15, R25, R2 ;  /* 0x000000190f0f8224 */ /* 0x000fc800078e0202 */
[----:B0-----:R-:W-:-:S04]  /*0970*/  @!P0 IMAD.WIDE R10, R15, 0x4, R10 ;  /* 0x000000040f0a8825 */ /* 0x001fc800078e020a */
[----:B---3--:R-:W-:-:S05]  /*0980*/  @!P1 FFMA R0, R9, R14, R0 ;  /* 0x0000000e09009223 */ /* 0x008fca0000000000 */
[----:B------:R0:W-:Y:S04]  /*0990*/  STG.E desc[UR8][R12.64], R0 ;  /* 0x000000000c007986 */ /* 0x0001e8000c101908 */
[----:B------:R-:W0:Y:S04]  /*09a0*/  @!P0 LDG.E R11, desc[UR8][R10.64] ;  /* 0x000000080a0b8981 */ /* 0x000e28000c1e1900 */
[----:B------:R-:W0:Y:S01]  /*09b0*/  @!P0 LDG.E R14, desc[UR8][R6.64+-0x4] ;  /* 0xfffffc08060e8981 */ /* 0x000e22000c1e1900 */
[----:B------:R-:W-:-:S04]  /*09c0*/  IADD3 R15, PT, PT, R5, 0x2, RZ ;  /* 0x00000002050f7810 */ /* 0x000fc80007ffe0ff */
[----:B------:R-:W-:-:S04]  /*09d0*/  ISETP.GE.AND P1, PT, R15, UR5, PT ;  /* 0x000000050f007c0c */ /* 0x000fc8000bf26270 */
[----:B------:R-:W-:-:S13]  /*09e0*/  ISETP.LT.OR P1, PT, R15, RZ, P1 ;  /* 0x000000ff0f00720c */ /* 0x000fda0000f21670 */
[----:B------:R-:W1:Y:S01]  /*09f0*/  @!P1 LDC.64 R8, c[0x0][0x388] ;  /* 0x0000e200ff089b82 */ /* 0x000e620000000a00 */
[----:B------:R-:W-:-:S04]  /*0a00*/  @!P1 IMAD R15, R15, R25, R2 ;  /* 0x000000190f0f9224 */ /* 0x000fc800078e0202 */
[----:B-1----:R-:W-:-:S04]  /*0a10*/  @!P1 IMAD.WIDE R8, R15, 0x4, R8 ;  /* 0x000000040f089825 */ /* 0x002fc800078e0208 */
[----:B0-----:R-:W-:-:S05]  /*0a20*/  @!P0 FFMA R0, R11, R14, R0 ;  /* 0x0000000e0b008223 */ /* 0x001fca0000000000 */
[----:B------:R0:W-:Y:S04]  /*0a30*/  STG.E desc[UR8][R12.64], R0 ;  /* 0x000000000c007986 */ /* 0x0001e8000c101908 */
[----:B------:R-:W0:Y:S04]  /*0a40*/  @!P1 LDG.E R9, desc[UR8][R8.64] ;  /* 0x0000000808099981 */ /* 0x000e28000c1e1900 */
[----:B------:R-:W0:Y:S01]  /*0a50*/  @!P1 LDG.E R10, desc[UR8][R6.64+-0x8] ;  /* 0xfffff808060a9981 */ /* 0x000e22000c1e1900 */
[----:B------:R-:W-:-:S04]  /*0a60*/  IADD3 R5, PT, PT, R5, 0x3, RZ ;  /* 0x0000000305057810 */ /* 0x000fc80007ffe0ff */
[----:B------:R-:W-:-:S04]  /*0a70*/  ISETP.GE.AND P0, PT, R5, UR5, PT ;  /* 0x0000000505007c0c */ /* 0x000fc8000bf06270 */
[----:B------:R-:W-:Y:S01]  /*0a80*/  ISETP.LT.OR P0, PT, R5, RZ, P0 ;  /* 0x000000ff0500720c */ /* 0x000fe20000701670 */
[----:B------:R-:W-:Y:S01]  /*0a90*/  BSSY.RECONVERGENT B0, `(.L_x_3) ;  /* 0x000000a000007945 */ /* 0x000fe20003800200 */
[----:B0-----:R-:W-:-:S05]  /*0aa0*/  @!P1 FFMA R0, R9, R10, R0 ;  /* 0x0000000a09009223 */ /* 0x001fca0000000000 */
[----:B------:R0:W-:Y:S06]  /*0ab0*/  STG.E desc[UR8][R12.64], R0 ;  /* 0x000000000c007986 */ /* 0x0001ec000c101908 */
[----:B------:R-:W-:Y:S05]  /*0ac0*/  @P0 BRA `(.L_x_4) ;  /* 0x0000000000180947 */ /* 0x000fea0003800000 */
[----:B------:R-:W1:Y:S01]  /*0ad0*/  LDC.64 R8, c[0x0][0x388] ;  /* 0x0000e200ff087b82 */ /* 0x000e620000000a00 */
[----:B------:R-:W-:Y:S01]  /*0ae0*/  IMAD R5, R5, R25, R2 ;  /* 0x0000001905057224 */ /* 0x000fe200078e0202 */
[----:B------:R-:W0:Y:S03]  /*0af0*/  LDG.E R6, desc[UR8][R6.64+-0xc] ;  /* 0xfffff40806067981 */ /* 0x000e26000c1e1900 */
[----:B-1----:R-:W-:-:S06]  /*0b00*/  IMAD.WIDE R8, R5, 0x4, R8 ;  /* 0x0000000405087825 */ /* 0x002fcc00078e0208 */
[----:B------:R-:W0:Y:S02]  /*0b10*/  LDG.E R9, desc[UR8][R8.64] ;  /* 0x0000000808097981 */ /* 0x000e24000c1e1900 */
[----:B0-----:R-:W-:-:S07]  /*0b20*/  FFMA R0, R9, R6, R0 ;  /* 0x0000000609007223 */ /* 0x001fce0000000000 */
.L_x_4:
[----:B------:R-:W-:Y:S05]  /*0b30*/  BSYNC.RECONVERGENT B0 ;  /* 0x0000000000007941 */ /* 0x000fea0003800200 */
.L_x_3:
[----:B------:R1:W-:Y:S01]  /*0b40*/  STG.E desc[UR8][R12.64], R0 ;  /* 0x000000000c007986 */ /* 0x0003e2000c101908 */
[----:B------:R-:W-:-:S12]  /*0b50*/  UIADD3 UR4, UPT, UPT, UR4, 0x4, URZ ;  /* 0x0000000404047890 */ /* 0x000fd8000fffe0ff */
.L_x_2:
[----:B------:R-:W-:-:S04]  /*0b60*/  LOP3.LUT R5, R4, 0x1, RZ, 0xc0, !PT ;  /* 0x0000000104057812 */ /* 0x000fc800078ec0ff */
[----:B------:R-:W-:-:S13]  /*0b70*/  ISETP.NE.U32.AND P0, PT, R5, 0x1, PT ;  /* 0x000000010500780c */ /* 0x000fda0003f05070 */
[----:B------:R-:W-:Y:S05]  /*0b80*/  @P0 BRA `(.L_x_5) ;  /* 0x0000000000700947 */ /* 0x000fea0003800000 */
[----:B------:R-:W2:Y:S01]  /*0b90*/  LDCU UR5, c[0x0][0x39c] ;  /* 0x00007380ff0577ac */ /* 0x000ea20008000800 */
[----:B------:R-:W-:Y:S01]  /*0ba0*/  IADD3 R10, PT, PT, R3, UR4, RZ ;  /* 0x00000004030a7c10 */ /* 0x000fe2000fffe0ff */
[----:B------:R-:W4:Y:S01]  /*0bb0*/  LDC.64 R6, c[0x0][0x390] ;  /* 0x0000e400ff067b82 */ /* 0x000f220000000a00 */
[----:B------:R-:W-:Y:S02]  /*0bc0*/  VIADD R11, R4, -UR4 ;  /* 0x80000004040b7c36 */ /* 0x000fe40008000000 */
[----:B--2---:R-:W-:-:S04]  /*0bd0*/  ISETP.GE.AND P0, PT, R10, UR5, PT ;  /* 0x000000050a007c0c */ /* 0x004fc8000bf06270 */
[----:B------:R-:W-:Y:S01]  /*0be0*/  ISETP.LT.OR P0, PT, R10, RZ, P0 ;  /* 0x000000ff0a00720c */ /* 0x000fe20000701670 */
[----:B----4-:R-:W-:-:S12]  /*0bf0*/  IMAD.WIDE R6, R11, 0x4, R6 ;  /* 0x000000040b067825 */ /* 0x010fd800078e0206 */
[----:B------:R-:W2:Y:S01]  /*0c00*/  @!P0 LDC.64 R8, c[0x0][0x388] ;  /* 0x0000e200ff088b82 */ /* 0x000ea20000000a00 */
[----:B------:R-:W-:-:S04]  /*0c10*/  @!P0 IMAD R5, R10, R25, R2 ;  /* 0x000000190a058224 */ /* 0x000fc800078e0202 */
[----:B--2---:R-:W-:Y:S02]  /*0c20*/  @!P0 IMAD.WIDE R8, R5, 0x4, R8 ;  /* 0x0000000405088825 */ /* 0x004fe400078e0208 */
[----:B------:R-:W0:Y:S04]  /*0c30*/  @!P0 LDG.E R5, desc[UR8][R6.64] ;  /* 0x0000000806058981 */ /* 0x000e28000c1e1900 */
[----:B------:R-:W0:Y:S01]  /*0c40*/  @!P0 LDG.E R9, desc[UR8][R8.64] ;  /* 0x0000000808098981 */ /* 0x000e22000c1e1900 */
[----:B------:R-:W-:Y:S01]  /*0c50*/  IADD3 R10, PT, PT, R10, 0x1, RZ ;  /* 0x000000010a0a7810 */ /* 0x000fe20007ffe0ff */
[----:B------:R-:W-:Y:S03]  /*0c60*/  BSSY.RECONVERGENT B0, `(.L_x_6) ;  /* 0x000000c000007945 */ /* 0x000fe60003800200 */
[----:B------:R-:W-:-:S04]  /*0c70*/  ISETP.GE.AND P1, PT, R10, UR5, PT ;  /* 0x000000050a007c0c */ /* 0x000fc8000bf26270 */
[----:B------:R-:W-:Y:S01]  /*0c80*/  ISETP.LT.OR P1, PT, R10, RZ, P1 ;  /* 0x000000ff0a00720c */ /* 0x000fe20000f21670 */
[----:B01-3--:R-:W-:-:S05]  /*0c90*/  @!P0 FFMA R0, R9, R5, R0 ;  /* 0x0000000509008223 */ /* 0x00bfca0000000000 */
[----:B------:R0:W-:Y:S07]  /*0ca0*/  STG.E desc[UR8][R12.64], R0 ;  /* 0x000000000c007986 */ /* 0x0001ee000c101908 */
[----:B------:R-:W-:Y:S05]  /*0cb0*/  @P1 BRA `(.L_x_7) ;  /* 0x0000000000181947 */ /* 0x000fea0003800000 */
[----:B------:R-:W1:Y:S01]  /*0cc0*/  LDC.64 R8, c[0x0][0x388] ;  /* 0x0000e200ff087b82 */ /* 0x000e620000000a00 */
[----:B------:R-:W-:Y:S01]  /*0cd0*/  IMAD R5, R10, R25, R2 ;  /* 0x000000190a057224 */ /* 0x000fe200078e0202 */
[----:B------:R-:W0:Y:S03]  /*0ce0*/  LDG.E R6, desc[UR8][R6.64+-0x4] ;  /* 0xfffffc0806067981 */ /* 0x000e26000c1e1900 */
[----:B-1----:R-:W-:-:S06]  /*0cf0*/  IMAD.WIDE R8, R5, 0x4, R8 ;  /* 0x0000000405087825 */ /* 0x002fcc00078e0208 */
[----:B------:R-:W0:Y:S02]  /*0d00*/  LDG.E R9, desc[UR8][R8.64] ;  /* 0x0000000808097981 */ /* 0x000e24000c1e1900 */
[----:B0-----:R-:W-:-:S07]  /*0d10*/  FFMA R0, R9, R6, R0 ;  /* 0x0000000609007223 */ /* 0x001fce0000000000 */
.L_x_7:
[----:B------:R-:W-:Y:S05]  /*0d20*/  BSYNC.RECONVERGENT B0 ;  /* 0x0000000000007941 */ /* 0x000fea0003800200 */
.L_x_6:
[----:B------:R2:W-:Y:S01]  /*0d30*/  STG.E desc[UR8][R12.64], R0 ;  /* 0x000000000c007986 */ /* 0x0005e2000c101908 */
[----:B------:R-:W-:-:S12]  /*0d40*/  UIADD3 UR4, UPT, UPT, UR4, 0x2, URZ ;  /* 0x0000000204047890 */ /* 0x000fd8000fffe0ff */
.L_x_5:
[----:B------:R-:W4:Y:S01]  /*0d50*/  LDCU UR5, c[0x0][0x39c] ;  /* 0x00007380ff0577ac */ /* 0x000f220008000800 */
[----:B------:R-:W-:Y:S01]  /*0d60*/  IADD3 R3, PT, PT, R3, UR4, RZ ;  /* 0x0000000403037c10 */ /* 0x000fe2000fffe0ff */
[----:B------:R-:W-:Y:S03]  /*0d70*/  BSSY.RECONVERGENT B0, `(.L_x_8) ;  /* 0x000000d000007945 */ /* 0x000fe60003800200 */
[----:B----4-:R-:W-:-:S04]  /*0d80*/  ISETP.GE.AND P0, PT, R3, UR5, PT ;  /* 0x0000000503007c0c */ /* 0x010fc8000bf06270 */
[----:B------:R-:W-:-:S13]  /*0d90*/  ISETP.LT.OR P0, PT, R3, RZ, P0 ;  /* 0x000000ff0300720c */ /* 0x000fda0000701670 */
[----:B------:R-:W-:Y:S05]  /*0da0*/  @P0 BRA `(.L_x_9) ;  /* 0x0000000000240947 */ /* 0x000fea0003800000 */
[----:B------:R-:W4:Y:S01]  /*0db0*/  LDC.64 R6, c[0x0][0x388] ;  /* 0x0000e200ff067b82 */ /* 0x000f220000000a00 */
[----:B------:R-:W-:Y:S01]  /*0dc0*/  IADD3 R5, PT, PT, R4, -UR4, RZ ;  /* 0x8000000404057c10 */ /* 0x000fe2000fffe0ff */
[----:B------:R-:W-:-:S06]  /*0dd0*/  IMAD R3, R3, R25, R2 ;  /* 0x0000001903037224 */ /* 0x000fcc00078e0202 */
[----:B------:R-:W5:Y:S01]  /*0de0*/  LDC.64 R8, c[0x0][0x390] ;  /* 0x0000e400ff087b82 */ /* 0x000f620000000a00 */
[----:B----4-:R-:W-:-:S06]  /*0df0*/  IMAD.WIDE R2, R3, 0x4, R6 ;  /* 0x0000000403027825 */ /* 0x010fcc00078e0206 */
[----:B------:R-:W0:Y:S01]  /*0e00*/  LDG.E R3, desc[UR8][R2.64] ;  /* 0x0000000802037981 */ /* 0x000e22000c1e1900 */
[----:B-----5:R-:W-:-:S06]  /*0e10*/  IMAD.WIDE R4, R5, 0x4, R8 ;  /* 0x0000000405047825 */ /* 0x020fcc00078e0208 */
[----:B------:R-:W0:Y:S02]  /*0e20*/  LDG.E R4, desc[UR8][R4.64] ;  /* 0x0000000804047981 */ /* 0x000e24000c1e1900 */
[----:B0123--:R-:W-:-:S07]  /*0e30*/  FFMA R0, R3, R4, R0 ;  /* 0x0000000403007223 */ /* 0x00ffce0000000000 */
.L_x_9:
[----:B------:R-:W-:Y:S05]  /*0e40*/  BSYNC.RECONVERGENT B0 ;  /* 0x0000000000007941 */ /* 0x000fea0003800200 */
.L_x_8:
[----:B------:R-:W-:Y:S01]  /*0e50*/  STG.E desc[UR8][R12.64], R0 ;  /* 0x000000000c007986 */ /* 0x000fe2000c101908 */
[----:B------:R-:W-:Y:S05]  /*0e60*/  EXIT ;  /* 0x000000000000794d */ /* 0x000fea0003800000 */
.L_x_10:
[----:B------:R-:W-:-:S00]  /*0e70*/  BRA `(.L_x_10) ;  /* 0xfffffffc00fc7947 */ /* 0x000fc0000383ffff */
[----:B------:R-:W-:-:S00]  /*0e80*/  NOP ;  /* 0x0000000000007918 */ /* 0x000fc00000000000 */
[----:B------:R-:W-:-:S00]  /*0e90*/  NOP ;  /* 0x0000000000007918 */ /* 0x000fc00000000000 */
[----:B------:R-:W-:-:S00]  /*0ea0*/  NOP ;  /* 0x0000000000007918 */ /* 0x000fc00000000000 */
[----:B------:R-:W-:-:S00]  /*0eb0*/  NOP ;  /* 0x0000000000007918 */ /* 0x000fc00000000000 */
[----:B------:R-:W-:-:S00]  /*0ec0*/  NOP ;  /* 0x0000000000007918 */ /* 0x000fc00000000000 */
[----:B------:R-:W-:-:S00]  /*0ed0*/  NOP ;  /* 0x0000000000007918 */ /* 0x000fc00000000000 */
[----:B------:R-:W-:-:S00]  /*0ee0*/  NOP ;  /* 0x0000000000007918 */ /* 0x000fc00000000000 */
[----:B------:R-:W-:-:S00]  /*0ef0*/  NOP ;  /* 0x0000000000007918 */ /* 0x000fc00000000000 */
.L_x_26:


//--------------------- .text._Z17convolutionRowGPUPfS_S_iii --------------------------
	.section	.text._Z17convolutionRowGPUPfS_S_iii,"ax",@progbits
	.align	128
        .global         _Z17convolutionRowGPUPfS_S_iii
        .type           _Z17convolutionRowGPUPfS_S_iii,@function
        .size           _Z17convolutionRowGPUPfS_S_iii,(.L_x_27 - _Z17convolutionRowGPUPfS_S_iii)
        .other          _Z17convolutionRowGPUPfS_S_iii,@"STO_CUDA_ENTRY STV_DEFAULT"
_Z17convolutionRowGPUPfS_S_iii:
.text._Z17convolutionRowGPUPfS_S_iii:
[----:B------:R-:W-:Y:S01]  /*0000*/  LDC R1, c[0x0][0x37c] ;  /* 0x0000df00ff017b82 */ /* 0x000fe20000000800 */
[----:B------:R-:W0:Y:S02]  /*0010*/  LDCU UR10, c[0x0][0x3a0] ;  /* 0x00007400ff0a77ac */ /* 0x000e240008000800 */
[----:B0-----:R-:W-:-:S13]  /*0020*/  ISETP.LE.AND P0, PT, RZ, UR10, PT ;  /* 0x0000000aff007c0c */ /* 0x001fda000bf03270 */
[----:B------:R-:W-:Y:S05]  /*0030*/  @!P0 EXIT ;  /* 0x000000000000894d */ /* 0x000fea0003800000 */
[----:B------:R-:W0:Y:S01]  /*0040*/  S2R R4, SR_TID.X ;  /* 0x0000000000047919 */ /* 0x000e220000002100 */
[----:B------:R-:W1:Y:S01]  /*0050*/  LDC.64 R2, c[0x0][0x380] ;  /* 0x0000e000ff027b82 */ /* 0x000e620000000a00 */
[----:B------:R-:W0:Y:S01]  /*0060*/  LDCU UR6, c[0x0][0x398] ;  /* 0x00007300ff0677ac */ /* 0x000e220008000800 */
[----:B------:R-:W0:Y:S01]  /*0070*/  S2R R5, SR_TID.Y ;  /* 0x0000000000057919 */ /* 0x000e220000002200 */
[----:B------:R-:W-:Y:S01]  /*0080*/  UISETP.GE.U32.AND UP0, UPT, UR10, 0x4, UPT ;  /* 0x000000040a00788c */ /* 0x000fe2000bf06070 */
[----:B------:R-:W2:Y:S01]  /*0090*/  LDCU.64 UR8, c[0x0][0x358] ;  /* 0x00006b00ff0877ac */ /* 0x000ea20008000a00 */
[----:B------:R-:W-:Y:S01]  /*00a0*/  UIADD3 UR4, UPT, UPT, -UR10, URZ, URZ ;  /* 0x000000ff0a047290 */ /* 0x000fe2000fffe1ff */
[----:B0-----:R-:W-:Y:S02]  /*00b0*/  IMAD R0, R5, UR6, R4 ;  /* 0x0000000605007c24 */ /* 0x001fe4000f8e0204 */
[----:B------:R-:W-:Y:S02]  /*00c0*/  IMAD.MOV.U32 R5, RZ, RZ, RZ ;  /* 0x000000ffff057224 */ /* 0x000fe400078e00ff */
[----:B-1----:R-:W-:-:S02]  /*00d0*/  IMAD.WIDE R2, R0, 0x4, R2 ;  /* 0x0000000400027825 */ /* 0x002fc400078e0202 */
[----:B--2---:R-:W-:Y:S05]  /*00e0*/  BRA.U !UP0, `(.L_x_11) ;  /* 0x0000000508307547 */ /* 0x004fea000b800000 */
[----:B------:R-:W0:Y:S01]  /*00f0*/  LDC.64 R6, c[0x0][0x390] ;  /* 0x0000e400ff067b82 */ /* 0x000e220000000a00 */
[----:B------:R-:W-:Y:S02]  /*0100*/  USHF.L.U32 UR7, UR10, 0x1, URZ ;  /* 0x000000010a077899 */ /* 0x000fe400080006ff */
[----:B------:R-:W-:Y:S01]  /*0110*/  VIADD R17, R0, -UR10 ;  /* 0x8000000a00117c36 */ /* 0x000fe20008000000 */
[----:B------:R-:W-:Y:S01]  /*0120*/  IADD3 R14, PT, PT, R4, -UR10, RZ ;  /* 0x8000000a040e7c10 */ /* 0x000fe2000fffe0ff */
[----:B------:R-:W-:Y:S01]  /*0130*/  IMAD.MOV.U32 R5, RZ, RZ, RZ ;  /* 0x000000ffff057224 */ /* 0x000fe200078e00ff */
[----:B------:R-:W-:Y:S02]  /*0140*/  ULOP3.LUT UR4, UR7, 0xfffffff8, URZ, 0xc0, !UPT ;  /* 0xfffffff807047892 */ /* 0x000fe4000f8ec0ff */
[----:B------:R-:W-:Y:S01]  /*0150*/  IMAD.U32 R15, RZ, RZ, UR7 ;  /* 0x00000007ff0f7e24 */ /* 0x000fe2000f8e00ff */
[----:B------:R-:W1:Y:S01]  /*0160*/  LDC.64 R8, c[0x0][0x388] ;  /* 0x0000e200ff087b82 */ /* 0x000e620000000a00 */
[----:B------:R-:W2:Y:S01]  /*0170*/  LDCU UR6, c[0x0][0x398] ;  /* 0x00007300ff0677ac */ /* 0x000ea20008000800 */
[----:B------:R-:W-:-:S02]  /*0180*/  UIADD3 UR5, UPT, UPT, -UR10, 0x3, URZ ;  /* 0x000000030a057890 */ /* 0x000fc4000fffe1ff */
[----:B------:R-:W-:-:S12]  /*0190*/  UIADD3 UR4, UPT, UPT, -UR4, URZ, URZ ;  /* 0x000000ff04047290 */ /* 0x000fd8000fffe1ff */
.L_x_12:
[----:B--2---:R-:W-:Y:S01]  /*01a0*/  ISETP.GE.AND P0, PT, R14, UR6, PT ;  /* 0x000000060e007c0c */ /* 0x004fe2000bf06270 */
[----:B0-----:R-:W-:-:S03]  /*01b0*/  IMAD.WIDE R10, R15, 0x4, R6 ;  /* 0x000000040f0a7825 */ /* 0x001fc600078e0206 */
[----:B------:R-:W-:Y:S01]  /*01c0*/  ISETP.LT.OR P0, PT, R14, RZ, P0 ;  /* 0x000000ff0e00720c */ /* 0x000fe20000701670 */
[----:B-1----:R-:W-:-:S12]  /*01d0*/  IMAD.WIDE R12, R17, 0x4, R8 ;  /* 0x00000004110c7825 */ /* 0x002fd800078e0208 */
[----:B------:R-:W2:Y:S04]  /*01e0*/  @!P0 LDG.E R18, desc[UR8][R10.64] ;  /* 0x000000080a128981 */ /* 0x000ea8000c1e1900 */
[----:B------:R-:W2:Y:S01]  /*01f0*/  @!P0 LDG.E R16, desc[UR8][R12.64] ;  /* 0x000000080c108981 */ /* 0x000ea2000c1e1900 */
[----:B------:R-:W-:-:S04]  /*0200*/  IADD3 R19, PT, PT, R14, 0x1, RZ ;  /* 0x000000010e137810 */ /* 0x000fc80007ffe0ff */
[----:B------:R-:W-:-:S04]  /*0210*/  ISETP.GE.AND P1, PT, R19, UR6, PT ;  /* 0x0000000613007c0c */ /* 0x000fc8000bf26270 */
[----:B------:R-:W-:Y:S01]  /*0220*/  ISETP.LT.OR P1, PT, R19, RZ, P1 ;  /* 0x000000ff1300720c */ /* 0x000fe20000f21670 */
[----:B------:R-:W-:Y:S02]  /*0230*/  VIADD R19, R14, 0x2 ;  /* 0x000000020e137836 */ /* 0x000fe40000000000 */
[----:B--23--:R-:W-:-:S05]  /*0240*/  @!P0 FFMA R5, R16, R18, R5 ;  /* 0x0000001210058223 */ /* 0x00cfca0000000005 */
[----:B------:R0:W-:Y:S05]  /*0250*/  STG.E desc[UR8][R2.64], R5 ;  /* 0x0000000502007986 */ /* 0x0001ea000c101908 */
[----:B------:R-:W0:Y:S04]  /*0260*/  @!P1 LDG.E R16, desc[UR8][R12.64+0x4] ;  /* 0x000004080c109981 */ /* 0x000e28000c1e1900 */
[----:B------:R-:W0:Y:S01]  /*0270*/  @!P1 LDG.E R18, desc[UR8][R10.64+-0x4] ;  /* 0xfffffc080a129981 */ /* 0x000e22000c1e1900 */
[----:B------:R-:W-:-:S04]  /*0280*/  ISETP.GE.AND P0, PT, R19, UR6, PT ;  /* 0x0000000613007c0c */ /* 0x000fc8000bf06270 */
[----:B------:R-:W-:Y:S01]  /*0290*/  ISETP.LT.OR P0, PT, R19, RZ, P0 ;  /* 0x000000ff1300720c */ /* 0x000fe20000701670 */
[----:B------:R-:W-:Y:S02]  /*02a0*/  VIADD R19, R14, 0x3 ;  /* 0x000000030e137836 */ /* 0x000fe40000000000 */
[----:B0-----:R-:W-:-:S05]  /*02b0*/  @!P1 FFMA R5, R16, R18, R5 ;  /* 0x0000001210059223 */ /* 0x001fca0000000005 */
[----:B------:R0:W-:Y:S05]  /*02c0*/  STG.E desc[UR8][R2.64], R5 ;  /* 0x0000000502007986 */ /* 0x0001ea000c101908 */
[----:B------:R-:W0:Y:S04]  /*02d0*/  @!P0 LDG.E R16, desc[UR8][R12.64+0x8] ;  /* 0x000008080c108981 */ /* 0x000e28000c1e1900 */
[----:B------:R-:W0:Y:S01]  /*02e0*/  @!P0 LDG.E R18, desc[UR8][R10.64+-0x8] ;  /* 0xfffff8080a128981 */ /* 0x000e22000c1e1900 */
[----:B------:R-:W-:-:S04]  /*02f0*/  ISETP.GE.AND P1, PT, R19, UR6, PT ;  /* 0x0000000613007c0c */ /* 0x000fc8000bf26270 */
[----:B------:R-:W-:Y:S02]  /*0300*/  ISETP.LT.OR P1, PT, R19, RZ, P1 ;  /* 0x000000ff1300720c */ /* 0x000fe40000f21670 */
[----:B------:R-:W-:Y:S01]  /*0310*/  IADD3 R19, PT, PT, R14, 0x4, RZ ;  /* 0x000000040e137810 */ /* 0x000fe20007ffe0ff */
[----:B0-----:R-:W-:-:S05]  /*0320*/  @!P0 FFMA R5, R16, R18, R5 ;  /* 0x0000001210058223 */ /* 0x001fca0000000005 */
        /* <DEDUP_REMOVED lines=26> */
[----:B0-----:R-:W-:-:S05]  /*04d0*/  @!P0 FFMA R5, R16, R18, R5 ;  /* 0x0000001210058223 */ /* 0x001fca0000000005 */
[----:B------:R0:W-:Y:S07]  /*04e0*/  STG.E desc[UR8][R2.64], R5 ;  /* 0x0000000502007986 */ /* 0x0001ee000c101908 */
[----:B------:R-:W0:Y:S04]  /*04f0*/  @!P1 LDG.E R16, desc[UR8][R12.64+0x1c] ;  /* 0x00001c080c109981 */ /* 0x000e28000c1e1900 */
[----:B------:R-:W0:Y:S01]  /*0500*/  @!P1 LDG.E R18, desc[UR8][R10.64+-0x1c] ;  /* 0xffffe4080a129981 */ /* 0x000e22000c1e1900 */
[----:B------:R-:W-:Y:S01]  /*0510*/  UIADD3 UR4, UPT, UPT, UR4, 0x8, URZ ;  /* 0x0000000804047890 */ /* 0x000fe2000fffe0ff */
[----:B------:R-:W-:Y:S01]  /*0520*/  VIADD R17, R17, 0x8 ;  /* 0x0000000811117836 */ /* 0x000fe20000000000 */
[----:B------:R-:W-:Y:S01]  /*0530*/  IADD3 R14, PT, PT, R14, 0x8, RZ ;  /* 0x000000080e0e7810 */ /* 0x000fe20007ffe0ff */
[----:B------:R-:W-:Y:S01]  /*0540*/  VIADD R15, R15, 0xfffffff8 ;  /* 0xfffffff80f0f7836 */ /* 0x000fe20000000000 */
[----:B------:R-:W-:-:S02]  /*0550*/  UISETP.NE.AND UP0, UPT, UR4, URZ, UPT ;  /* 0x000000ff0400728c */ /* 0x000fc4000bf05270 */
[----:B------:R-:W-:Y:S01]  /*0560*/  UIADD3 UR5, UPT, UPT, UR5, 0x8, URZ ;  /* 0x0000000805057890 */ /* 0x000fe2000fffe0ff */
[----:B0-----:R-:W-:-:S05]  /*0570*/  @!P1 FFMA R5, R16, R18, R5 ;  /* 0x0000001210059223 */ /* 0x001fca0000000005 */
[----:B------:R3:W-:Y:S01]  /*0580*/  STG.E desc[UR8][R2.64], R5 ;  /* 0x0000000502007986 */ /* 0x0007e2000c101908 */
[----:B------:R-:W-:Y:S05]  /*0590*/  BRA.U UP0, `(.L_x_12) ;  /* 0xfffffffd00007547 */ /* 0x000fea000b83ffff */
[----:B------:R-:W-:-:S12]  /*05a0*/  UIADD3 UR4, UPT, UPT, UR5, -0x3, URZ ;  /* 0xfffffffd05047890 */ /* 0x000fd8000fffe0ff */
.L_x_11:
[----:B------:R-:W0:Y:S02]  /*05b0*/  LDC R6, c[0x0][0x3a0] ;  /* 0x0000e800ff067b82 */ /* 0x000e240000000800 */
[----:B0-----:R-:W-:-:S05]  /*05c0*/  IMAD.SHL.U32 R7, R6, 0x2, RZ ;  /* 0x0000000206077824 */ /* 0x001fca00078e00ff */
[----:B------:R-:W-:-:S04]  /*05d0*/  LOP3.LUT R7, R7, 0x6, RZ, 0xc0, !PT ;  /* 0x0000000607077812 */ /* 0x000fc800078ec0ff */
[----:B------:R-:W-:-:S13]  /*05e0*/  ISETP.GE.U32.AND P0, PT, R7, 0x3, PT ;  /* 0x000000030700780c */ /* 0x000fda0003f06070 */
[----:B------:R-:W-:Y:S05]  /*05f0*/  @!P0 BRA `(.L_x_13) ;  /* 0x0000000000b08947 */ /* 0x000fea0003800000 */
[----:B------:R-:W0:Y:S01]  /*0600*/  LDC.64 R8, c[0x0][0x390] ;  /* 0x0000e400ff087b82 */ /* 0x000e220000000a00 */
[----:B------:R-:W-:Y:S01]  /*0610*/  VIADD R15, R4, UR4 ;  /* 0x00000004040f7c36 */ /* 0x000fe20008000000 */
[----:B------:R-:W-:Y:S01]  /*0620*/  IADD3 R7, PT, PT, R6, -UR4, RZ ;  /* 0x8000000406077c10 */ /* 0x000fe2000fffe0ff */
[----:B------:R-:W-:-:S03]  /*0630*/  VIADD R13, R0, UR4 ;  /* 0x00000004000d7c36 */ /* 0x000fc60008000000 */
[C---:B------:R-:W-:Y:S02]  /*0640*/  ISETP.GE.AND P0, PT, R15.reuse, UR6, PT ;  /* 0x000000060f007c0c */ /* 0x040fe4000bf06270 */
[----:B------:R-:W1:Y:S02]  /*0650*/  LDC.64 R10, c[0x0][0x388] ;  /* 0x0000e200ff0a7b82 */ /* 0x000e640000000a00 */
[----:B------:R-:W-:Y:S01]  /*0660*/  ISETP.LT.OR P0, PT, R15, RZ, P0 ;  /* 0x000000ff0f00720c */ /* 0x000fe20000701670 */
[----:B0-----:R-:W-:-:S12]  /*0670*/  IMAD.WIDE R8, R7, 0x4, R8 ;  /* 0x0000000407087825 */ /* 0x001fd800078e0208 */
[----:B------:R-:W3:Y:S01]  /*0680*/  @!P0 LDG.E R7, desc[UR8][R8.64] ;  /* 0x0000000808078981 */ /* 0x000ee2000c1e1900 */
[----:B-1----:R-:W-:-:S05]  /*0690*/  IMAD.WIDE R10, R13, 0x4, R10 ;  /* 0x000000040d0a7825 */ /* 0x002fca00078e020a */
[----:B------:R-:W3:Y:S01]  /*06a0*/  @!P0 LDG.E R12, desc[UR8][R10.64] ;  /* 0x000000080a0c8981 */ /* 0x000ee2000c1e1900 */
[----:B------:R-:W-:-:S05]  /*06b0*/  VIADD R13, R15, 0x1 ;  /* 0x000000010f0d7836 */ /* 0x000fca0000000000 */
[----:B------:R-:W-:-:S04]  /*06c0*/  ISETP.GE.AND P2, PT, R13, UR6, PT ;  /* 0x000000060d007c0c */ /* 0x000fc8000bf46270 */
[----:B------:R-:W-:Y:S02]  /*06d0*/  ISETP.LT.OR P2, PT, R13, RZ, P2 ;  /* 0x000000ff0d00720c */ /* 0x000fe40001741670 */
[C---:B------:R-:W-:Y:S01]  /*06e0*/  IADD3 R14, PT, PT, R15.reuse, 0x2, RZ ;  /* 0x000000020f0e7810 */ /* 0x040fe20007ffe0ff */
[----:B------:R-:W-:Y:S01]  /*06f0*/  VIADD R15, R15, 0x3 ;  /* 0x000000030f0f7836 */ /* 0x000fe20000000000 */
[----:B------:R-:W-:Y:S02]  /*0700*/  BSSY.RECONVERGENT B0, `(.L_x_14) ;  /* 0x000000b000007945 */ /* 0x000fe40003800200 */
[C---:B------:R-:W-:Y:S02]  /*0710*/  ISETP.GE.AND P3, PT, R14.reuse, UR6, PT ;  /* 0x000000060e007c0c */ /* 0x040fe4000bf66270 */
[----:B------:R-:W-:Y:S02]  /*0720*/  ISETP.GE.AND P1, PT, R15, UR6, PT ;  /* 0x000000060f007c0c */ /* 0x000fe4000bf26270 */
[----:B------:R-:W-:-:S02]  /*0730*/  ISETP.LT.OR P3, PT, R14, RZ, P3 ;  /* 0x000000ff0e00720c */ /* 0x000fc40001f61670 */
[----:B------:R-:W-:Y:S01]  /*0740*/  ISETP.LT.OR P1, PT, R15, RZ, P1 ;  /* 0x000000ff0f00720c */ /* 0x000fe20000f21670 */
[----:B---3--:R-:W-:-:S05]  /*0750*/  @!P0 FFMA R5, R12, R7, R5 ;  /* 0x000000070c058223 */ /* 0x008fca0000000005 */
[----:B------:R0:W-:Y:S01]  /*0760*/  STG.E desc[UR8][R2.64], R5 ;  /* 0x0000000502007986 */ /* 0x0001e2000c101908 */
[----:B------:R-:W-:Y:S06]  /*0770*/  @P2 BRA `(.L_x_15) ;  /* 0x00000000000c2947 */ /* 0x000fec0003800000 */
[----:B------:R-:W0:Y:S04]  /*0780*/  LDG.E R12, desc[UR8][R10.64+0x4] ;  /* 0x000004080a0c7981 */ /* 0x000e28000c1e1900 */
[----:B------:R-:W0:Y:S02]  /*0790*/  LDG.E R7, desc[UR8][R8.64+-0x4] ;  /* 0xfffffc0808077981 */ /* 0x000e24000c1e1900 */
[----:B0-----:R-:W-:-:S07]  /*07a0*/  FFMA R5, R12, R7, R5 ;  /* 0x000000070c057223 */ /* 0x001fce0000000005 */
.L_x_15:
[----:B------:R-:W-:Y:S05]  /*07b0*/  BSYNC.RECONVERGENT B0 ;  /* 0x0000000000007941 */ /* 0x000fea0003800200 */
.L_x_14:
[----:B------:R1:W-:Y:S01]  /*07c0*/  STG.E desc[UR8][R2.64], R5 ;  /* 0x0000000502007986 */ /* 0x0003e2000c101908 */
[----:B------:R-:W-:Y:S04]  /*07d0*/  BSSY.RECONVERGENT B0, `(.L_x_16) ;  /* 0x0000005000007945 */ /* 0x000fe80003800200 */
[----:B------:R-:W-:Y:S05]  /*07e0*/  @P3 BRA `(.L_x_17) ;  /* 0x00000000000c3947 */ /* 0x000fea0003800000 */
[----:B------:R-:W0:Y:S04]  /*07f0*/  LDG.E R12, desc[UR8][R10.64+0x8] ;  /* 0x000008080a0c7981 */ /* 0x000e28000c1e1900 */
[----:B------:R-:W0:Y:S02]  /*0800*/  LDG.E R7, desc[UR8][R8.64+-0x8] ;  /* 0xfffff80808077981 */ /* 0x000e24000c1e1900 */
[----:B01----:R-:W-:-:S07]  /*0810*/  FFMA R5, R12, R7, R5 ;  /* 0x000000070c057223 */ /* 0x003fce0000000005 */
.L_x_17:
[----:B------:R-:W-:Y:S05]  /*0820*/  BSYNC.RECONVERGENT B0 ;  /* 0x0000000000007941 */ /* 0x000fea0003800200 */
.L_x_16:
[----:B------:R2:W-:Y:S01]  /*0830*/  STG.E desc[UR8][R2.64], R5 ;  /* 0x0000000502007986 */ /* 0x0005e2000c101908 */
[----:B------:R-:W-:Y:S04]  /*0840*/  BSSY.RECONVERGENT B0, `(.L_x_18) ;  /* 0x0000005000007945 */ /* 0x000fe80003800200 */
[----:B------:R-:W-:Y:S05]  /*0850*/  @P1 BRA `(.L_x_19) ;  /* 0x00000000000c1947 */ /* 0x000fea0003800000 */
[----:B------:R-:W0:Y:S04]  /*0860*/  LDG.E R10, desc[UR8][R10.64+0xc] ;  /* 0x00000c080a0a7981 */ /* 0x000e28000c1e1900 */
[----:B------:R-:W0:Y:S02]  /*0870*/  LDG.E R8, desc[UR8][R8.64+-0xc] ;  /* 0xfffff40808087981 */ /* 0x000e24000c1e1900 */
[----:B012---:R-:W-:-:S07]  /*0880*/  FFMA R5, R10, R8, R5 ;  /* 0x000000080a057223 */ /* 0x007fce0000000005 */
.L_x_19:
[----:B------:R-:W-:Y:S05]  /*0890*/  BSYNC.RECONVERGENT B0 ;  /* 0x0000000000007941 */ /* 0x000fea0003800200 */
.L_x_18:
[----:B------:R4:W-:Y:S01]  /*08a0*/  STG.E desc[UR8][R2.64], R5 ;  /* 0x0000000502007986 */ /* 0x0009e2000c101908 */
[----:B------:R-:W-:-:S12]  /*08b0*/  UIADD3 UR4, UPT, UPT, UR4, 0x4, URZ ;  /* 0x0000000404047890 */ /* 0x000fd8000fffe0ff */
.L_x_13:
[----:B------:R-:W-:-:S04]  /*08c0*/  LOP3.LUT R7, R6, 0x1, RZ, 0xc0, !PT ;  /* 0x0000000106077812 */ /* 0x000fc800078ec0ff */
[----:B------:R-:W-:-:S13]  /*08d0*/  ISETP.NE.U32.AND P0, PT, R7, 0x1, PT ;  /* 0x000000010700780c */ /* 0x000fda0003f05070 */
[----:B------:R-:W-:Y:S05]  /*08e0*/  @P0 BRA `(.L_x_20) ;  /* 0x0000000000600947 */ /* 0x000fea0003800000 */
[----:B------:R-:W5:Y:S01]  /*08f0*/  LDC.64 R8, c[0x0][0x390] ;  /* 0x0000e400ff087b82 */ /* 0x000f620000000a00 */
[----:B------:R-:W-:Y:S01]  /*0900*/  IADD3 R13, PT, PT, R4, UR4, RZ ;  /* 0x00000004040d7c10 */ /* 0x000fe2000fffe0ff */
[----:B------:R-:W-:Y:S01]  /*0910*/  VIADD R7, R6, -UR4 ;  /* 0x8000000406077c36 */ /* 0x000fe20008000000 */
[----:B------:R-:W-:Y:S02]  /*0920*/  IADD3 R15, PT, PT, R0, UR4, RZ ;  /* 0x00000004000f7c10 */ /* 0x000fe4000fffe0ff */
[----:B------:R-:W-:-:S03]  /*0930*/  ISETP.GE.AND P0, PT, R13, UR6, PT ;  /* 0x000000060d007c0c */ /* 0x000fc6000bf06270 */
[----:B------:R-:W0:Y:S01]  /*0940*/  LDC.64 R10, c[0x0][0x388] ;  /* 0x0000e200ff0a7b82 */ /* 0x000e220000000a00 */
[----:B------:R-:W-:Y:S01]  /*0950*/  ISETP.LT.OR P0, PT, R13, RZ, P0 ;  /* 0x000000ff0d00720c */ /* 0x000fe20000701670 */
[----:B-----5:R-:W-:-:S12]  /*0960*/  IMAD.WIDE R8, R7, 0x4, R8 ;  /* 0x0000000407087825 */ /* 0x020fd800078e0208 */
[----:B------:R-:W1:Y:S01]  /*0970*/  @!P0 LDG.E R7, desc[UR8][R8.64] ;  /* 0x0000000808078981 */ /* 0x000e62000c1e1900 */
[----:B0-----:R-:W-:-:S05]  /*0980*/  IMAD.WIDE R10, R15, 0x4, R10 ;  /* 0x000000040f0a7825 */ /* 0x001fca00078e020a */
[----:B------:R-:W1:Y:S01]  /*0990*/  @!P0 LDG.E R12, desc[UR8][R10.64] ;  /* 0x000000080a0c8981 */ /* 0x000e62000c1e1900 */
[----:B------:R-:W-:-:S05]  /*09a0*/  VIADD R13, R13, 0x1 ;  /* 0x000000010d0d7836 */ /* 0x000fca0000000000 */
[----:B------:R-:W-:-:S04]  /*09b0*/  ISETP.GE.AND P1, PT, R13, UR6, PT ;  /* 0x000000060d007c0c */ /* 0x000fc8000bf26270 */
[----:B------:R-:W-:Y:S01]  /*09c0*/  ISETP.LT.OR P1, PT, R13, RZ, P1 ;  /* 0x000000ff0d00720c */ /* 0x000fe20000f21670 */
[----:B------:R-:W-:Y:S01]  /*09d0*/  BSSY.RECONVERGENT B0, `(.L_x_21) ;  /* 0x0000007000007945 */ /* 0x000fe20003800200 */
[----:B-1234-:R-:W-:-:S05]  /*09e0*/  @!P0 FFMA R5, R12, R7, R5 ;  /* 0x000000070c058223 */ /* 0x01efca0000000005 */
[----:B------:R0:W-:Y:S06]  /*09f0*/  STG.E desc[UR8][R2.64], R5 ;  /* 0x0000000502007986 */ /* 0x0001ec000c101908 */
[----:B------:R-:W-:Y:S05]  /*0a00*/  @P1 BRA `(.L_x_22) ;  /* 0x00000000000c1947 */ /* 0x000fea0003800000 */
[----:B------:R-:W0:Y:S04]  /*0a10*/  LDG.E R10, desc[UR8][R10.64+0x4] ;  /* 0x000004080a0a7981 */ /* 0x000e28000c1e1900 */
[----:B------:R-:W0:Y:S02]  /*0a20*/  LDG.E R8, desc[UR8][R8.64+-0x4] ;  /* 0xfffffc0808087981 */ /* 0x000e24000c1e1900 */
[----:B0-----:R-:W-:-:S07]  /*0a30*/  FFMA R5, R10, R8, R5 ;  /* 0x000000080a057223 */ /* 0x001fce0000000005 */
.L_x_22:
[----:B------:R-:W-:Y:S05]  /*0a40*/  BSYNC.RECONVERGENT B0 ;  /* 0x0000000000007941 */ /* 0x000fea0003800200 */
.L_x_21:
[----:B------:R1:W-:Y:S01]  /*0a50*/  STG.E desc[UR8][R2.64], R5 ;  /* 0x0000000502007986 */ /* 0x0003e2000c101908 */
[----:B------:R-:W-:-:S12]  /*0a60*/  UIADD3 UR4, UPT, UPT, UR4, 0x2, URZ ;  /* 0x0000000204047890 */ /* 0x000fd8000fffe0ff */
.L_x_20:
[----:B------:R-:W-:Y:S01]  /*0a70*/  IADD3 R4, PT, PT, R4, UR4, RZ ;  /* 0x0000000404047c10 */ /* 0x000fe2000fffe0ff */
[----:B------:R-:W-:Y:S03]  /*0a80*/  BSSY.RECONVERGENT B0, `(.L_x_23) ;  /* 0x000000d000007945 */ /* 0x000fe60003800200 */
[----:B------:R-:W-:-:S04]  /*0a90*/  ISETP.GE.AND P0, PT, R4, UR6, PT ;  /* 0x0000000604007c0c */ /* 0x000fc8000bf06270 */
[----:B------:R-:W-:-:S13]  /*0aa0*/  ISETP.LT.OR P0, PT, R4, RZ, P0 ;  /* 0x000000ff0400720c */ /* 0x000fda0000701670 */
[----:B------:R-:W-:Y:S05]  /*0ab0*/  @P0 BRA `(.L_x_24) ;  /* 0x0000000000240947 */ /* 0x000fea0003800000 */
[----:B------:R-:W5:Y:S01]  /*0ac0*/  LDC.64 R8, c[0x0][0x388] ;  /* 0x0000e200ff087b82 */ /* 0x000f620000000a00 */
[----:B------:R-:W-:Y:S01]  /*0ad0*/  VIADD R7, R0, UR4 ;  /* 0x0000000400077c36 */ /* 0x000fe20008000000 */
[----:B------:R-:W-:-:S06]  /*0ae0*/  IADD3 R13, PT, PT, R6, -UR4, RZ ;  /* 0x80000004060d7c10 */ /* 0x000fcc000fffe0ff */
[----:B------:R-:W0:Y:S01]  /*0af0*/  LDC.64 R10, c[0x0][0x390] ;  /* 0x0000e400ff0a7b82 */ /* 0x000e220000000a00 */
[----:B-----5:R-:W-:-:S06]  /*0b00*/  IMAD.WIDE R6, R7, 0x4, R8 ;  /* 0x0000000407067825 */ /* 0x020fcc00078e0208 */
[----:B------:R-:W1:Y:S01]  /*0b10*/  LDG.E R6, desc[UR8][R6.64] ;  /* 0x0000000806067981 */ /* 0x000e62000c1e1900 */
[----:B0-----:R-:W-:-:S06]  /*0b20*/  IMAD.WIDE R8, R13, 0x4, R10 ;  /* 0x000000040d087825 */ /* 0x001fcc00078e020a */
[----:B------:R-:W1:Y:S02]  /*0b30*/  LDG.E R8, desc[UR8][R8.64] ;  /* 0x0000000808087981 */ /* 0x000e64000c1e1900 */
[----:B-1234-:R-:W-:-:S07]  /*0b40*/  FFMA R5, R6, R8, R5 ;  /* 0x0000000806057223 */ /* 0x01efce0000000005 */
.L_x_24:
[----:B------:R-:W-:Y:S05]  /*0b50*/  BSYNC.RECONVERGENT B0 ;  /* 0x0000000000007941 */ /* 0x000fea0003800200 */
.L_x_23:
[----:B------:R-:W-:Y:S01]  /*0b60*/  STG.E desc[UR8][R2.64], R5 ;  /* 0x0000000502007986 */ /* 0x000fe2000c101908 */
[----:B------:R-:W-:Y:S05]  /*0b70*/  EXIT ;  /* 0x000000000000794d */ /* 0x000fea0003800000 */
.L_x_25:
        /* <DEDUP_REMOVED lines=16> */
.L_x_27:


//--------------------- .nv.shared.reserved.0     --------------------------
	.section	.nv.shared.reserved.0,"aw",@nobits
	.weak		__nv_reservedSMEM_offset_0_alias
	.size		__nv_reservedSMEM_offset_0_alias, 0, 64
	.other		__nv_reservedSMEM_offset_0_alias,@"STO_CUDA_RESERVED_SHARED STV_DEFAULT"
__nv_reservedSMEM_offset_0_alias:
	.zero		0
	.zero		64


//--------------------- .nv.constant0._Z20convolutionColumnGPUPfS_S_iii --------------------------
	.section	.nv.constant0._Z20convolutionColumnGPUPfS_S_iii,"a",@progbits
	.sectionflags	@""
	.align	4
.nv.constant0._Z20convolutionColumnGPUPfS_S_iii:
	.zero		932


//--------------------- .nv.constant0._Z17convolutionRowGPUPfS_S_iii --------------------------
	.section	.nv.constant0._Z17convolutionRowGPUPfS_S_iii,"a",@progbits
	.sectionflags	@""
	.align	4
.nv.constant0._Z17convolutionRowGPUPfS_S_iii:
	.zero		932


//--------------------- SYMBOLS --------------------------

	.type		.nv.reservedSmem.offset0,@object
	.size		.nv.reservedSmem.offset0,0x4
